//
// Generated by NVIDIA NVVM Compiler
//
// Compiler Build ID: CL-36424714
// Cuda compilation tools, release 13.0, V13.0.88
// Based on NVVM 20.0.0
//

.version 9.0
.target sm_100
.address_size 64

	// .globl	_Z10print_cudaPmii
.extern .func  (.param .b32 func_retval0) vprintf
(
	.param .b64 vprintf_param_0,
	.param .b64 vprintf_param_1
)
;
.global .align 1 .b8 $str[16] = {37, 105, 44, 32, 37, 105, 32, 45, 45, 62, 32, 37, 108, 117, 10};

.visible .entry _Z10print_cudaPmii(
	.param .u64 .ptr .align 1 _Z10print_cudaPmii_param_0,
	.param .u32 _Z10print_cudaPmii_param_1,
	.param .u32 _Z10print_cudaPmii_param_2
)
{
	.local .align 16 .b8 	__local_depot0[16];
	.reg .b64 	%SP;
	.reg .b64 	%SPL;
	.reg .pred 	%p<4>;
	.reg .b32 	%r<16>;
	.reg .b64 	%rd<10>;

	mov.u64 	%SPL, __local_depot0;
	cvta.local.u64 	%SP, %SPL;
	ld.param.u64 	%rd1, [_Z10print_cudaPmii_param_0];
	ld.param.u32 	%r4, [_Z10print_cudaPmii_param_1];
	ld.param.u32 	%r3, [_Z10print_cudaPmii_param_2];
	mov.u32 	%r6, %ntid.x;
	mov.u32 	%r7, %ctaid.x;
	mov.u32 	%r8, %tid.x;
	mad.lo.s32 	%r1, %r6, %r7, %r8;
	mov.u32 	%r9, %ntid.y;
	mov.u32 	%r10, %ctaid.y;
	mov.u32 	%r11, %tid.y;
	mad.lo.s32 	%r12, %r9, %r10, %r11;
	setp.ge.s32 	%p1, %r1, %r3;
	setp.ge.s32 	%p2, %r12, %r4;
	or.pred  	%p3, %p1, %p2;
	@%p3 bra 	$L__BB0_2;
	add.u64 	%rd2, %SP, 0;
	add.u64 	%rd3, %SPL, 0;
	cvta.to.global.u64 	%rd4, %rd1;
	mad.lo.s32 	%r13, %r3, %r12, %r1;
	mul.wide.s32 	%rd5, %r13, 8;
	add.s64 	%rd6, %rd4, %rd5;
	ld.global.u64 	%rd7, [%rd6];
	st.local.v2.u32 	[%rd3], {%r1, %r12};
	st.local.u64 	[%rd3+8], %rd7;
	mov.u64 	%rd8, $str;
	cvta.global.u64 	%rd9, %rd8;
	{ // callseq 0, 0
	.param .b64 param0;
	st.param.b64 	[param0], %rd9;
	.param .b64 param1;
	st.param.b64 	[param1], %rd2;
	.param .b32 retval0;
	call.uni (retval0), 
	vprintf, 
	(
	param0, 
	param1
	);
	ld.param.b32 	%r14, [retval0];
	} // callseq 0
$L__BB0_2:
	ret;

}
	// .globl	_Z12compute_vHGWPmS_iiS_S_m
.visible .entry _Z12compute_vHGWPmS_iiS_S_m(
	.param .u64 .ptr .align 1 _Z12compute_vHGWPmS_iiS_S_m_param_0,
	.param .u64 .ptr .align 1 _Z12compute_vHGWPmS_iiS_S_m_param_1,
	.param .u32 _Z12compute_vHGWPmS_iiS_S_m_param_2,
	.param .u32 _Z12compute_vHGWPmS_iiS_S_m_param_3,
	.param .u64 .ptr .align 1 _Z12compute_vHGWPmS_iiS_S_m_param_4,
	.param .u64 .ptr .align 1 _Z12compute_vHGWPmS_iiS_S_m_param_5,
	.param .u64 _Z12compute_vHGWPmS_iiS_S_m_param_6
)
{
	.reg .pred 	%p<53>;
	.reg .b32 	%r<96>;
	.reg .b64 	%rd<325>;

	ld.param.u64 	%rd158, [_Z12compute_vHGWPmS_iiS_S_m_param_0];
	ld.param.u64 	%rd159, [_Z12compute_vHGWPmS_iiS_S_m_param_1];
	ld.param.u32 	%r38, [_Z12compute_vHGWPmS_iiS_S_m_param_3];
	ld.param.u64 	%rd160, [_Z12compute_vHGWPmS_iiS_S_m_param_4];
	ld.param.u64 	%rd161, [_Z12compute_vHGWPmS_iiS_S_m_param_5];
	ld.param.u64 	%rd162, [_Z12compute_vHGWPmS_iiS_S_m_param_6];
	mov.u32 	%r39, %ntid.x;
	mov.u32 	%r40, %ctaid.x;
	mov.u32 	%r41, %tid.x;
	mad.lo.s32 	%r1, %r39, %r40, %r41;
	add.s32 	%r42, %r38, -1;
	cvt.s64.s32 	%rd1, %r42;
	or.b64  	%rd163, %rd1, %rd162;
	and.b64  	%rd164, %rd163, -4294967296;
	setp.ne.s64 	%p1, %rd164, 0;
	@%p1 bra 	$L__BB1_2;
	cvt.u32.u64 	%r43, %rd162;
	cvt.u32.u64 	%r44, %rd1;
	rem.u32 	%r45, %r44, %r43;
	cvt.u64.u32 	%rd287, %r45;
	bra.uni 	$L__BB1_3;
$L__BB1_2:
	rem.u64 	%rd287, %rd1, %rd162;
$L__BB1_3:
	setp.ge.s32 	%p2, %r1, %r38;
	@%p2 bra 	$L__BB1_121;
	cvta.to.global.u64 	%rd5, %rd158;
	cvta.to.global.u64 	%rd6, %rd161;
	cvta.to.global.u64 	%rd7, %rd160;
	cvta.to.global.u64 	%rd8, %rd159;
	mul.lo.s32 	%r2, %r38, %r1;
	cvt.s64.s32 	%rd9, %r2;
	setp.lt.s32 	%p3, %r38, 1;
	@%p3 bra 	$L__BB1_41;
	and.b32  	%r3, %r38, 3;
	setp.lt.u32 	%p4, %r38, 4;
	mov.b32 	%r85, 0;
	@%p4 bra 	$L__BB1_32;
	and.b32  	%r85, %r38, 2147483644;
	neg.s32 	%r84, %r85;
	mul.wide.s32 	%rd166, %r2, 8;
	add.s64 	%rd167, %rd166, %rd5;
	add.s64 	%rd289, %rd167, 16;
	add.s64 	%rd168, %rd166, %rd7;
	add.s64 	%rd288, %rd168, 8;
	mov.b64 	%rd290, 3;
$L__BB1_7:
	add.s64 	%rd15, %rd290, -3;
	or.b64  	%rd169, %rd15, %rd162;
	and.b64  	%rd170, %rd169, -4294967296;
	setp.ne.s64 	%p5, %rd170, 0;
	@%p5 bra 	$L__BB1_9;
	cvt.u32.u64 	%r47, %rd162;
	cvt.u32.u64 	%r48, %rd15;
	rem.u32 	%r49, %r48, %r47;
	cvt.u64.u32 	%rd291, %r49;
	bra.uni 	$L__BB1_10;
$L__BB1_9:
	rem.u64 	%rd291, %rd15, %rd162;
$L__BB1_10:
	setp.ne.s64 	%p6, %rd291, 0;
	@%p6 bra 	$L__BB1_12;
	ld.global.u64 	%rd292, [%rd289+-16];
	bra.uni 	$L__BB1_13;
$L__BB1_12:
	ld.global.u64 	%rd171, [%rd288+-16];
	ld.global.u64 	%rd172, [%rd289+-16];
	max.u64 	%rd292, %rd171, %rd172;
$L__BB1_13:
	st.global.u64 	[%rd288+-8], %rd292;
	add.s64 	%rd22, %rd290, -2;
	or.b64  	%rd173, %rd22, %rd162;
	and.b64  	%rd174, %rd173, -4294967296;
	setp.ne.s64 	%p7, %rd174, 0;
	@%p7 bra 	$L__BB1_15;
	cvt.u32.u64 	%r50, %rd162;
	cvt.u32.u64 	%r51, %rd22;
	rem.u32 	%r52, %r51, %r50;
	cvt.u64.u32 	%rd293, %r52;
	bra.uni 	$L__BB1_16;
$L__BB1_15:
	rem.u64 	%rd293, %rd22, %rd162;
$L__BB1_16:
	setp.eq.s64 	%p8, %rd293, 0;
	@%p8 bra 	$L__BB1_18;
	ld.global.u64 	%rd175, [%rd289+-8];
	max.u64 	%rd294, %rd292, %rd175;
	bra.uni 	$L__BB1_19;
$L__BB1_18:
	ld.global.u64 	%rd294, [%rd289+-8];
$L__BB1_19:
	st.global.u64 	[%rd288], %rd294;
	add.s64 	%rd29, %rd290, -1;
	or.b64  	%rd176, %rd29, %rd162;
	and.b64  	%rd177, %rd176, -4294967296;
	setp.ne.s64 	%p9, %rd177, 0;
	@%p9 bra 	$L__BB1_21;
	cvt.u32.u64 	%r53, %rd162;
	cvt.u32.u64 	%r54, %rd29;
	rem.u32 	%r55, %r54, %r53;
	cvt.u64.u32 	%rd295, %r55;
	bra.uni 	$L__BB1_22;
$L__BB1_21:
	rem.u64 	%rd295, %rd29, %rd162;
$L__BB1_22:
	setp.eq.s64 	%p10, %rd295, 0;
	@%p10 bra 	$L__BB1_24;
	ld.global.u64 	%rd178, [%rd289];
	max.u64 	%rd296, %rd294, %rd178;
	bra.uni 	$L__BB1_25;
$L__BB1_24:
	ld.global.u64 	%rd296, [%rd289];
$L__BB1_25:
	st.global.u64 	[%rd288+8], %rd296;
	or.b64  	%rd179, %rd290, %rd162;
	and.b64  	%rd180, %rd179, -4294967296;
	setp.ne.s64 	%p11, %rd180, 0;
	@%p11 bra 	$L__BB1_27;
	cvt.u32.u64 	%r56, %rd162;
	cvt.u32.u64 	%r57, %rd290;
	rem.u32 	%r58, %r57, %r56;
	cvt.u64.u32 	%rd297, %r58;
	bra.uni 	$L__BB1_28;
$L__BB1_27:
	rem.u64 	%rd297, %rd290, %rd162;
$L__BB1_28:
	setp.eq.s64 	%p12, %rd297, 0;
	@%p12 bra 	$L__BB1_30;
	ld.global.u64 	%rd181, [%rd289+8];
	max.u64 	%rd298, %rd296, %rd181;
	bra.uni 	$L__BB1_31;
$L__BB1_30:
	ld.global.u64 	%rd298, [%rd289+8];
$L__BB1_31:
	st.global.u64 	[%rd288+16], %rd298;
	add.s32 	%r84, %r84, 4;
	add.s64 	%rd290, %rd290, 4;
	add.s64 	%rd289, %rd289, 32;
	add.s64 	%rd288, %rd288, 32;
	setp.ne.s32 	%p13, %r84, 0;
	@%p13 bra 	$L__BB1_7;
$L__BB1_32:
	setp.eq.s32 	%p14, %r3, 0;
	@%p14 bra 	$L__BB1_41;
	mul.wide.s32 	%rd182, %r2, 8;
	cvt.u64.u32 	%rd299, %r85;
	mul.wide.u32 	%rd183, %r85, 8;
	add.s64 	%rd184, %rd182, %rd183;
	add.s64 	%rd301, %rd7, %rd184;
	add.s64 	%rd300, %rd5, %rd184;
	neg.s32 	%r86, %r3;
	cvt.u32.u64 	%r59, %rd162;
$L__BB1_34:
	.pragma "nounroll";
	or.b64  	%rd185, %rd299, %rd162;
	and.b64  	%rd186, %rd185, -4294967296;
	setp.ne.s64 	%p15, %rd186, 0;
	@%p15 bra 	$L__BB1_36;
	cvt.u32.u64 	%r60, %rd299;
	rem.u32 	%r61, %r60, %r59;
	cvt.u64.u32 	%rd302, %r61;
	bra.uni 	$L__BB1_37;
$L__BB1_36:
	rem.u64 	%rd302, %rd299, %rd162;
$L__BB1_37:
	setp.eq.s64 	%p16, %rd302, 0;
	@%p16 bra 	$L__BB1_39;
	ld.global.u64 	%rd187, [%rd301+-8];
	ld.global.u64 	%rd188, [%rd300];
	max.u64 	%rd303, %rd187, %rd188;
	bra.uni 	$L__BB1_40;
$L__BB1_39:
	ld.global.u64 	%rd303, [%rd300];
$L__BB1_40:
	st.global.u64 	[%rd301], %rd303;
	add.s64 	%rd301, %rd301, 8;
	add.s64 	%rd300, %rd300, 8;
	add.s64 	%rd299, %rd299, 1;
	add.s32 	%r86, %r86, 1;
	setp.ne.s32 	%p17, %r86, 0;
	@%p17 bra 	$L__BB1_34;
$L__BB1_41:
	shl.b64 	%rd189, %rd9, 3;
	add.s64 	%rd190, %rd5, %rd189;
	shl.b64 	%rd191, %rd1, 3;
	add.s64 	%rd192, %rd190, %rd191;
	ld.global.u64 	%rd193, [%rd192];
	add.s64 	%rd194, %rd6, %rd189;
	add.s64 	%rd195, %rd194, %rd191;
	st.global.u64 	[%rd195], %rd193;
	setp.lt.s32 	%p18, %r38, 2;
	@%p18 bra 	$L__BB1_56;
	add.s32 	%r90, %r38, -2;
	setp.lt.u32 	%p19, %r90, 3;
	mov.b32 	%r87, 1;
	@%p19 bra 	$L__BB1_47;
	cvt.u32.u64 	%r64, %rd1;
	and.b32  	%r65, %r64, -4;
	neg.s32 	%r95, %r65;
	add.s32 	%r94, %r38, -5;
	add.s32 	%r93, %r38, -4;
	add.s32 	%r92, %r38, -3;
	mul.wide.s32 	%rd196, %r2, 8;
	add.s64 	%rd197, %rd196, %rd5;
	add.s64 	%rd60, %rd197, -8;
	mov.b32 	%r91, 0;
$L__BB1_44:
	cvt.s64.s32 	%rd198, %r94;
	add.s64 	%rd80, %rd198, 1;
	cvt.s64.s32 	%rd199, %r93;
	add.s64 	%rd81, %rd199, 1;
	cvt.s64.s32 	%rd200, %r92;
	add.s64 	%rd82, %rd200, 1;
	cvt.s64.s32 	%rd201, %r90;
	add.s64 	%rd83, %rd201, 1;
	or.b64  	%rd202, %rd83, %rd162;
	and.b64  	%rd203, %rd202, -4294967296;
	setp.ne.s64 	%p20, %rd203, 0;
	@%p20 bra 	$L__BB1_61;
	cvt.u32.u64 	%r66, %rd162;
	cvt.u32.u64 	%r67, %rd83;
	rem.u32 	%r68, %r67, %r66;
	cvt.u64.u32 	%rd306, %r68;
	bra.uni 	$L__BB1_62;
$L__BB1_46:
	add.s32 	%r87, %r91, 1;
$L__BB1_47:
	cvt.u32.u64 	%r78, %rd1;
	and.b32  	%r19, %r78, 3;
	setp.eq.s32 	%p29, %r19, 0;
	@%p29 bra 	$L__BB1_56;
	mul.wide.s32 	%rd218, %r2, 8;
	add.s64 	%rd219, %rd218, %rd6;
	add.s64 	%rd61, %rd219, 8;
	sub.s32 	%r89, %r78, %r87;
	add.s64 	%rd62, %rd5, %rd218;
	neg.s32 	%r88, %r19;
$L__BB1_49:
	.pragma "nounroll";
	cvt.s64.s32 	%rd220, %r89;
	mul.wide.s32 	%rd63, %r89, 8;
	add.s64 	%rd64, %rd62, %rd63;
	add.s64 	%rd65, %rd220, 1;
	or.b64  	%rd221, %rd65, %rd162;
	and.b64  	%rd222, %rd221, -4294967296;
	setp.ne.s64 	%p30, %rd222, 0;
	@%p30 bra 	$L__BB1_51;
	cvt.u32.u64 	%r80, %rd162;
	cvt.u32.u64 	%r81, %rd65;
	rem.u32 	%r82, %r81, %r80;
	cvt.u64.u32 	%rd304, %r82;
	bra.uni 	$L__BB1_52;
$L__BB1_51:
	rem.u64 	%rd304, %rd65, %rd162;
$L__BB1_52:
	add.s64 	%rd69, %rd61, %rd63;
	setp.eq.s64 	%p31, %rd304, 0;
	@%p31 bra 	$L__BB1_54;
	ld.global.u64 	%rd223, [%rd69];
	ld.global.u64 	%rd224, [%rd64];
	max.u64 	%rd305, %rd223, %rd224;
	bra.uni 	$L__BB1_55;
$L__BB1_54:
	ld.global.u64 	%rd305, [%rd64];
$L__BB1_55:
	st.global.u64 	[%rd69+-8], %rd305;
	add.s32 	%r89, %r89, -1;
	add.s32 	%r88, %r88, 1;
	setp.ne.s32 	%p32, %r88, 0;
	@%p32 bra 	$L__BB1_49;
$L__BB1_56:
	cvt.s64.s32 	%rd73, %r38;
	setp.eq.s32 	%p33, %r38, 0;
	@%p33 bra 	$L__BB1_121;
	shr.u64 	%rd74, %rd162, 1;
	add.s64 	%rd226, %rd162, %rd73;
	not.b64 	%rd227, %rd287;
	add.s64 	%rd75, %rd226, %rd227;
	mul.wide.s32 	%rd314, %r2, 8;
	add.s64 	%rd229, %rd7, %rd314;
	shl.b64 	%rd230, %rd1, 3;
	add.s64 	%rd76, %rd229, %rd230;
	setp.lt.u32 	%p34, %r38, 4;
	mov.b64 	%rd318, 0;
	@%p34 bra 	$L__BB1_111;
	and.b64  	%rd318, %rd73, -4;
	add.s64 	%rd315, %rd74, 3;
	mov.b64 	%rd316, 6;
	mov.u64 	%rd317, %rd318;
$L__BB1_59:
	add.s64 	%rd232, %rd316, -6;
	setp.ge.u64 	%p35, %rd232, %rd162;
	add.s64 	%rd114, %rd315, -3;
	shl.b64 	%rd233, %rd74, 3;
	add.s64 	%rd234, %rd7, %rd233;
	add.s64 	%rd115, %rd234, %rd314;
	add.s64 	%rd235, %rd8, %rd314;
	add.s64 	%rd116, %rd235, 24;
	sub.s64 	%rd236, %rd6, %rd233;
	add.s64 	%rd237, %rd236, %rd314;
	add.s64 	%rd117, %rd237, 24;
	@%p35 bra 	$L__BB1_84;
	ld.global.u64 	%rd243, [%rd115];
	st.global.u64 	[%rd116+-24], %rd243;
	bra.uni 	$L__BB1_89;
$L__BB1_61:
	rem.u64 	%rd306, %rd83, %rd162;
$L__BB1_62:
	mul.wide.s32 	%rd204, %r90, 8;
	add.s64 	%rd87, %rd60, %rd204;
	mul.wide.s32 	%rd205, %r2, 8;
	add.s64 	%rd206, %rd6, %rd205;
	add.s64 	%rd88, %rd206, %rd204;
	setp.ne.s64 	%p21, %rd306, 0;
	@%p21 bra 	$L__BB1_64;
	ld.global.u64 	%rd307, [%rd87+8];
	bra.uni 	$L__BB1_65;
$L__BB1_64:
	ld.global.u64 	%rd207, [%rd88+8];
	ld.global.u64 	%rd208, [%rd87+8];
	max.u64 	%rd307, %rd207, %rd208;
$L__BB1_65:
	st.global.u64 	[%rd88], %rd307;
	or.b64  	%rd209, %rd82, %rd162;
	and.b64  	%rd210, %rd209, -4294967296;
	setp.ne.s64 	%p22, %rd210, 0;
	@%p22 bra 	$L__BB1_67;
	cvt.u32.u64 	%r69, %rd162;
	cvt.u32.u64 	%r70, %rd82;
	rem.u32 	%r71, %r70, %r69;
	cvt.u64.u32 	%rd308, %r71;
	bra.uni 	$L__BB1_68;
$L__BB1_67:
	rem.u64 	%rd308, %rd82, %rd162;
$L__BB1_68:
	setp.eq.s64 	%p23, %rd308, 0;
	@%p23 bra 	$L__BB1_70;
	ld.global.u64 	%rd211, [%rd87];
	max.u64 	%rd309, %rd307, %rd211;
	bra.uni 	$L__BB1_71;
$L__BB1_70:
	ld.global.u64 	%rd309, [%rd87];
$L__BB1_71:
	st.global.u64 	[%rd88+-8], %rd309;
	or.b64  	%rd212, %rd81, %rd162;
	and.b64  	%rd213, %rd212, -4294967296;
	setp.ne.s64 	%p24, %rd213, 0;
	@%p24 bra 	$L__BB1_73;
	cvt.u32.u64 	%r72, %rd162;
	cvt.u32.u64 	%r73, %rd81;
	rem.u32 	%r74, %r73, %r72;
	cvt.u64.u32 	%rd310, %r74;
	bra.uni 	$L__BB1_74;
$L__BB1_73:
	rem.u64 	%rd310, %rd81, %rd162;
$L__BB1_74:
	setp.eq.s64 	%p25, %rd310, 0;
	@%p25 bra 	$L__BB1_76;
	ld.global.u64 	%rd214, [%rd87+-8];
	max.u64 	%rd311, %rd309, %rd214;
	bra.uni 	$L__BB1_77;
$L__BB1_76:
	ld.global.u64 	%rd311, [%rd87+-8];
$L__BB1_77:
	st.global.u64 	[%rd88+-16], %rd311;
	or.b64  	%rd215, %rd80, %rd162;
	and.b64  	%rd216, %rd215, -4294967296;
	setp.ne.s64 	%p26, %rd216, 0;
	@%p26 bra 	$L__BB1_79;
	cvt.u32.u64 	%r75, %rd162;
	cvt.u32.u64 	%r76, %rd80;
	rem.u32 	%r77, %r76, %r75;
	cvt.u64.u32 	%rd312, %r77;
	bra.uni 	$L__BB1_80;
$L__BB1_79:
	rem.u64 	%rd312, %rd80, %rd162;
$L__BB1_80:
	setp.eq.s64 	%p27, %rd312, 0;
	@%p27 bra 	$L__BB1_82;
	ld.global.u64 	%rd217, [%rd87+-16];
	max.u64 	%rd313, %rd311, %rd217;
	bra.uni 	$L__BB1_83;
$L__BB1_82:
	ld.global.u64 	%rd313, [%rd87+-16];
$L__BB1_83:
	st.global.u64 	[%rd88+-24], %rd313;
	add.s32 	%r95, %r95, 4;
	add.s32 	%r94, %r94, -4;
	add.s32 	%r93, %r93, -4;
	add.s32 	%r92, %r92, -4;
	add.s32 	%r91, %r91, 4;
	add.s32 	%r90, %r90, -4;
	setp.eq.s32 	%p28, %r95, 0;
	@%p28 bra 	$L__BB1_46;
	bra.uni 	$L__BB1_44;
$L__BB1_84:
	setp.lt.u64 	%p36, %rd114, %rd73;
	@%p36 bra 	$L__BB1_88;
	setp.ge.u64 	%p37, %rd114, %rd75;
	@%p37 bra 	$L__BB1_87;
	ld.global.u64 	%rd238, [%rd76];
	ld.global.u64 	%rd239, [%rd117+-24];
	max.u64 	%rd118, %rd238, %rd239;
	st.global.u64 	[%rd116+-24], %rd118;
	bra.uni 	$L__BB1_89;
$L__BB1_87:
	ld.global.u64 	%rd119, [%rd117+-24];
	st.global.u64 	[%rd116+-24], %rd119;
	bra.uni 	$L__BB1_89;
$L__BB1_88:
	ld.global.u64 	%rd240, [%rd115];
	ld.global.u64 	%rd241, [%rd117+-24];
	max.u64 	%rd242, %rd240, %rd241;
	st.global.u64 	[%rd116+-24], %rd242;
$L__BB1_89:
	add.s64 	%rd244, %rd316, -4;
	setp.lt.u64 	%p38, %rd244, %rd162;
	@%p38 bra 	$L__BB1_95;
	add.s64 	%rd121, %rd315, -2;
	setp.lt.u64 	%p39, %rd121, %rd73;
	@%p39 bra 	$L__BB1_94;
	setp.lt.u64 	%p40, %rd121, %rd75;
	@%p40 bra 	$L__BB1_93;
	ld.global.u64 	%rd122, [%rd117+-16];
	st.global.u64 	[%rd116+-16], %rd122;
	bra.uni 	$L__BB1_96;
$L__BB1_93:
	ld.global.u64 	%rd245, [%rd76];
	ld.global.u64 	%rd246, [%rd117+-16];
	max.u64 	%rd123, %rd245, %rd246;
	st.global.u64 	[%rd116+-16], %rd123;
	bra.uni 	$L__BB1_96;
$L__BB1_94:
	ld.global.u64 	%rd247, [%rd115+8];
	ld.global.u64 	%rd248, [%rd117+-16];
	max.u64 	%rd249, %rd247, %rd248;
	st.global.u64 	[%rd116+-16], %rd249;
	bra.uni 	$L__BB1_96;
$L__BB1_95:
	ld.global.u64 	%rd250, [%rd115+8];
	st.global.u64 	[%rd116+-16], %rd250;
$L__BB1_96:
	add.s64 	%rd251, %rd316, -2;
	setp.lt.u64 	%p41, %rd251, %rd162;
	@%p41 bra 	$L__BB1_102;
	add.s64 	%rd125, %rd315, -1;
	setp.lt.u64 	%p42, %rd125, %rd73;
	@%p42 bra 	$L__BB1_101;
	setp.lt.u64 	%p43, %rd125, %rd75;
	@%p43 bra 	$L__BB1_100;
	ld.global.u64 	%rd126, [%rd117+-8];
	st.global.u64 	[%rd116+-8], %rd126;
	bra.uni 	$L__BB1_103;
$L__BB1_100:
	ld.global.u64 	%rd252, [%rd76];
	ld.global.u64 	%rd253, [%rd117+-8];
	max.u64 	%rd127, %rd252, %rd253;
	st.global.u64 	[%rd116+-8], %rd127;
	bra.uni 	$L__BB1_103;
$L__BB1_101:
	ld.global.u64 	%rd254, [%rd115+16];
	ld.global.u64 	%rd255, [%rd117+-8];
	max.u64 	%rd256, %rd254, %rd255;
	st.global.u64 	[%rd116+-8], %rd256;
	bra.uni 	$L__BB1_103;
$L__BB1_102:
	ld.global.u64 	%rd257, [%rd115+16];
	st.global.u64 	[%rd116+-8], %rd257;
$L__BB1_103:
	setp.lt.u64 	%p44, %rd316, %rd162;
	@%p44 bra 	$L__BB1_109;
	setp.lt.u64 	%p45, %rd315, %rd73;
	@%p45 bra 	$L__BB1_108;
	setp.lt.u64 	%p46, %rd315, %rd75;
	@%p46 bra 	$L__BB1_107;
	ld.global.u64 	%rd129, [%rd117];
	st.global.u64 	[%rd116], %rd129;
	bra.uni 	$L__BB1_110;
$L__BB1_107:
	ld.global.u64 	%rd258, [%rd76];
	ld.global.u64 	%rd259, [%rd117];
	max.u64 	%rd130, %rd258, %rd259;
	st.global.u64 	[%rd116], %rd130;
	bra.uni 	$L__BB1_110;
$L__BB1_108:
	ld.global.u64 	%rd260, [%rd115+24];
	ld.global.u64 	%rd261, [%rd117];
	max.u64 	%rd262, %rd260, %rd261;
	st.global.u64 	[%rd116], %rd262;
	bra.uni 	$L__BB1_110;
$L__BB1_109:
	ld.global.u64 	%rd263, [%rd115+24];
	st.global.u64 	[%rd116], %rd263;
$L__BB1_110:
	add.s64 	%rd317, %rd317, -4;
	add.s64 	%rd316, %rd316, 8;
	add.s64 	%rd315, %rd315, 4;
	add.s64 	%rd314, %rd314, 32;
	setp.ne.s64 	%p47, %rd317, 0;
	@%p47 bra 	$L__BB1_59;
$L__BB1_111:
	and.b32  	%r83, %r38, 3;
	setp.eq.s32 	%p48, %r83, 0;
	@%p48 bra 	$L__BB1_121;
	shl.b64 	%rd264, %rd318, 3;
	mul.wide.s32 	%rd265, %r2, 8;
	add.s64 	%rd266, %rd264, %rd265;
	add.s64 	%rd324, %rd8, %rd266;
	add.s64 	%rd321, %rd318, %rd74;
	shl.b64 	%rd267, %rd321, 3;
	add.s64 	%rd268, %rd267, %rd265;
	add.s64 	%rd323, %rd7, %rd268;
	shl.b64 	%rd269, %rd74, 3;
	sub.s64 	%rd270, %rd266, %rd269;
	add.s64 	%rd322, %rd6, %rd270;
	shl.b64 	%rd320, %rd318, 1;
	and.b64  	%rd319, %rd73, 3;
$L__BB1_113:
	.pragma "nounroll";
	setp.lt.u64 	%p49, %rd320, %rd162;
	@%p49 bra 	$L__BB1_119;
	setp.lt.u64 	%p50, %rd321, %rd73;
	@%p50 bra 	$L__BB1_118;
	setp.lt.u64 	%p51, %rd321, %rd75;
	@%p51 bra 	$L__BB1_117;
	ld.global.u64 	%rd149, [%rd322];
	st.global.u64 	[%rd324], %rd149;
	bra.uni 	$L__BB1_120;
$L__BB1_117:
	ld.global.u64 	%rd271, [%rd76];
	ld.global.u64 	%rd272, [%rd322];
	max.u64 	%rd150, %rd271, %rd272;
	st.global.u64 	[%rd324], %rd150;
	bra.uni 	$L__BB1_120;
$L__BB1_118:
	ld.global.u64 	%rd273, [%rd323];
	ld.global.u64 	%rd274, [%rd322];
	max.u64 	%rd275, %rd273, %rd274;
	st.global.u64 	[%rd324], %rd275;
	bra.uni 	$L__BB1_120;
$L__BB1_119:
	ld.global.u64 	%rd276, [%rd323];
	st.global.u64 	[%rd324], %rd276;
$L__BB1_120:
	add.s64 	%rd324, %rd324, 8;
	add.s64 	%rd323, %rd323, 8;
	add.s64 	%rd322, %rd322, 8;
	add.s64 	%rd321, %rd321, 1;
	add.s64 	%rd320, %rd320, 2;
	add.s64 	%rd319, %rd319, -1;
	setp.ne.s64 	%p52, %rd319, 0;
	@%p52 bra 	$L__BB1_113;
$L__BB1_121:
	ret;

}


// ===== COMPILED SASS (sm_100) =====

	.target	sm_100

	.elftype	@"ET_EXEC"


//--------------------- .note.nv.tkinfo           --------------------------
	.section	.note.nv.tkinfo,"",@"SHT_NOTE"
	.sectionflags	@"SHF_NOTE_NV_TKINFO"
	.tkinfo
        /*0018*/ 	.word	0x00000002
        /*0030*/ 	.string	""
        /*0030*/ 	.string	"ptxas"
        /*0030*/ 	.string	"Cuda compilation tools, release 13.0, V13.0.88"
        /*0030*/ 	.string	"Build cuda_13.0.r13.0/compiler.36424714_0"
        /*0030*/ 	.string	"-arch sm_100 -m 64 "



//--------------------- .note.nv.cuinfo           --------------------------
	.section	.note.nv.cuinfo,"",@"SHT_NOTE"
	.sectionflags	@"SHF_NOTE_NV_CUINFO"
        /*0018*/ 	.short	0x0002
        /*001a*/ 	.short	0x0064
        /*001c*/ 	.short	0x0082
	.zero		2


//--------------------- .nv.info                  --------------------------
	.section	.nv.info,"",@"SHT_CUDA_INFO"
	.align	4


	//----- nvinfo : EIATTR_REGCOUNT
	.align		4
        /*0000*/ 	.byte	0x04, 0x2f
        /*0002*/ 	.short	(.L_2 - .L_1)
	.align		4
.L_1:
        /*0004*/ 	.word	index@(_Z10print_cudaPmii)
        /*0008*/ 	.word	0x00000018


	//----- nvinfo : EIATTR_FRAME_SIZE
	.align		4
.L_2:
        /*000c*/ 	.byte	0x04, 0x11
        /*000e*/ 	.short	(.L_4 - .L_3)
	.align		4
.L_3:
        /*0010*/ 	.word	index@(_Z10print_cudaPmii)
        /*0014*/ 	.word	0x00000010


	//----- nvinfo : EIATTR_REGCOUNT
	.align		4
.L_4:
        /*0018*/ 	.byte	0x04, 0x2f
        /*001a*/ 	.short	(.L_6 - .L_5)
	.align		4
.L_5:
        /*001c*/ 	.word	index@(_Z12compute_vHGWPmS_iiS_S_m)
        /*0020*/ 	.word	0x00000028


	//----- nvinfo : EIATTR_FRAME_SIZE
	.align		4
.L_6:
        /*0024*/ 	.byte	0x04, 0x11
        /*0026*/ 	.short	(.L_8 - .L_7)
	.align		4
.L_7:
        /*0028*/ 	.word	index@($__internal_0_$__cuda_sm20_rem_u64)
        /*002c*/ 	.word	0x00000000


	//----- nvinfo : EIATTR_FRAME_SIZE
	.align		4
.L_8:
        /*0030*/ 	.byte	0x04, 0x11
        /*0032*/ 	.short	(.L_10 - .L_9)
	.align		4
.L_9:
        /*0034*/ 	.word	index@(_Z12compute_vHGWPmS_iiS_S_m)
        /*0038*/ 	.word	0x00000000


	//----- nvinfo : EIATTR_MIN_STACK_SIZE
	.align		4
.L_10:
        /*003c*/ 	.byte	0x04, 0x12
        /*003e*/ 	.short	(.L_12 - .L_11)
	.align		4
.L_11:
        /*0040*/ 	.word	index@(_Z12compute_vHGWPmS_iiS_S_m)
        /*0044*/ 	.word	0x00000000


	//----- nvinfo : EIATTR_MIN_STACK_SIZE
	.align		4
.L_12:
        /*0048*/ 	.byte	0x04, 0x12
        /*004a*/ 	.short	(.L_14 - .L_13)
	.align		4
.L_13:
        /*004c*/ 	.word	index@(_Z10print_cudaPmii)
        /*0050*/ 	.word	0x00000010
.L_14:


//--------------------- .nv.compat                --------------------------
	.section	.nv.compat,"",@"SHT_CUDA_COMPAT_INFO"
	.align	4
        /*0000*/ 	.byte	0x02, 0x09, 0x00, 0x00, 0x02, 0x02, 0x01, 0x00, 0x02, 0x05, 0x05, 0x00, 0x03, 0x07, 0x01, 0x01
        /*0010*/ 	.byte	0x02, 0x03, 0x00, 0x00, 0x02, 0x06, 0x01, 0x00, 0x04, 0x0b, 0x08, 0x00, 0x09, 0x00, 0x00, 0x00
        /*0020*/ 	.byte	0x00, 0x00, 0x00, 0x00


//--------------------- .nv.info._Z12compute_vHGWPmS_iiS_S_m --------------------------
	.section	.nv.info._Z12compute_vHGWPmS_iiS_S_m,"",@"SHT_CUDA_INFO"
	.sectionflags	@""
	.align	4


	//----- nvinfo : EIATTR_CUDA_API_VERSION
	.align		4
        /*0000*/ 	.byte	0x04, 0x37
        /*0002*/ 	.short	(.L_16 - .L_15)
.L_15:
        /*0004*/ 	.word	0x00000082


	//----- nvinfo : EIATTR_KPARAM_INFO
	.align		4
.L_16:
        /*0008*/ 	.byte	0x04, 0x17
        /*000a*/ 	.short	(.L_18 - .L_17)
.L_17:
        /*000c*/ 	.word	0x00000000
        /*0010*/ 	.short	0x0006
        /*0012*/ 	.short	0x0028
        /*0014*/ 	.byte	0x00, 0xf0, 0x21, 0x00


	//----- nvinfo : EIATTR_KPARAM_INFO
	.align		4
.L_18:
        /*0018*/ 	.byte	0x04, 0x17
        /*001a*/ 	.short	(.L_20 - .L_19)
.L_19:
        /*001c*/ 	.word	0x00000000
        /*0020*/ 	.short	0x0005
        /*0022*/ 	.short	0x0020
        /*0024*/ 	.byte	0x00, 0xf5, 0x21, 0x00


	//----- nvinfo : EIATTR_KPARAM_INFO
	.align		4
.L_20:
        /*0028*/ 	.byte	0x04, 0x17
        /*002a*/ 	.short	(.L_22 - .L_21)
.L_21:
        /*002c*/ 	.word	0x00000000
        /*0030*/ 	.short	0x0004
        /*0032*/ 	.short	0x0018
        /*0034*/ 	.byte	0x00, 0xf5, 0x21, 0x00


	//----- nvinfo : EIATTR_KPARAM_INFO
	.align		4
.L_22:
        /*0038*/ 	.byte	0x04, 0x17
        /*003a*/ 	.short	(.L_24 - .L_23)
.L_23:
        /*003c*/ 	.word	0x00000000
        /*0040*/ 	.short	0x0003
        /*0042*/ 	.short	0x0014
        /*0044*/ 	.byte	0x00, 0xf0, 0x11, 0x00


	//----- nvinfo : EIATTR_KPARAM_INFO
	.align		4
.L_24:
        /*0048*/ 	.byte	0x04, 0x17
        /*004a*/ 	.short	(.L_26 - .L_25)
.L_25:
        /*004c*/ 	.word	0x00000000
        /*0050*/ 	.short	0x0002
        /*0052*/ 	.short	0x0010
        /*0054*/ 	.byte	0x00, 0xf0, 0x11, 0x00


	//----- nvinfo : EIATTR_KPARAM_INFO
	.align		4
.L_26:
        /*0058*/ 	.byte	0x04, 0x17
        /*005a*/ 	.short	(.L_28 - .L_27)
.L_27:
        /*005c*/ 	.word	0x00000000
        /*0060*/ 	.short	0x0001
        /*0062*/ 	.short	0x0008
        /*0064*/ 	.byte	0x00, 0xf5, 0x21, 0x00


	//----- nvinfo : EIATTR_KPARAM_INFO
	.align		4
.L_28:
        /*0068*/ 	.byte	0x04, 0x17
        /*006a*/ 	.short	(.L_30 - .L_29)
.L_29:
        /*006c*/ 	.word	0x00000000
        /*0070*/ 	.short	0x0000
        /*0072*/ 	.short	0x0000
        /*0074*/ 	.byte	0x00, 0xf5, 0x21, 0x00


	//----- nvinfo : EIATTR_SPARSE_MMA_MASK
	.align		4
.L_30:
        /*0078*/ 	.byte	0x03, 0x50
        /*007a*/ 	.short	0x0000


	//----- nvinfo : EIATTR_MAXREG_COUNT
	.align		4
        /*007c*/ 	.byte	0x03, 0x1b
        /*007e*/ 	.short	0x00ff


	//----- nvinfo : EIATTR_MERCURY_ISA_VERSION
	.align		4
        /*0080*/ 	.byte	0x03, 0x5f
        /*0082*/ 	.short	0x0101


	//----- nvinfo : EIATTR_VRC_CTA_INIT_COUNT
	.align		4
        /*0084*/ 	.byte	0x02, 0x4a
	.zero		1
	.zero		1


	//----- nvinfo : EIATTR_EXIT_INSTR_OFFSETS
	.align		4
        /*0088*/ 	.byte	0x04, 0x1c
        /*008a*/ 	.short	(.L_32 - .L_31)


	//   ....[0]....
.L_31:
        /*008c*/ 	.word	0x00000290


	//   ....[1]....
        /*0090*/ 	.word	0x000021b0


	//   ....[2]....
        /*0094*/ 	.word	0x00002d60


	//   ....[3]....
        /*0098*/ 	.word	0x000031d0


	//----- nvinfo : EIATTR_CRS_STACK_SIZE
	.align		4
.L_32:
        /*009c*/ 	.byte	0x04, 0x1e
        /*009e*/ 	.short	(.L_34 - .L_33)
.L_33:
        /*00a0*/ 	.word	0x00000000


	//----- nvinfo : EIATTR_CBANK_PARAM_SIZE
	.align		4
.L_34:
        /*00a4*/ 	.byte	0x03, 0x19
        /*00a6*/ 	.short	0x0030


	//----- nvinfo : EIATTR_PARAM_CBANK
	.align		4
        /*00a8*/ 	.byte	0x04, 0x0a
        /*00aa*/ 	.short	(.L_36 - .L_35)
	.align		4
.L_35:
        /*00ac*/ 	.word	index@(.nv.constant0._Z12compute_vHGWPmS_iiS_S_m)
        /*00b0*/ 	.short	0x0380
        /*00b2*/ 	.short	0x0030


	//----- nvinfo : EIATTR_SW_WAR
	.align		4
.L_36:
        /*00b4*/ 	.byte	0x04, 0x36
        /*00b6*/ 	.short	(.L_38 - .L_37)
.L_37:
        /*00b8*/ 	.word	0x00000008
.L_38:


//--------------------- .nv.info._Z10print_cudaPmii --------------------------
	.section	.nv.info._Z10print_cudaPmii,"",@"SHT_CUDA_INFO"
	.sectionflags	@""
	.align	4


	//----- nvinfo : EIATTR_CUDA_API_VERSION
	.align		4
        /*0000*/ 	.byte	0x04, 0x37
        /*0002*/ 	.short	(.L_40 - .L_39)
.L_39:
        /*0004*/ 	.word	0x00000082


	//----- nvinfo : EIATTR_KPARAM_INFO
	.align		4
.L_40:
        /*0008*/ 	.byte	0x04, 0x17
        /*000a*/ 	.short	(.L_42 - .L_41)
.L_41:
        /*000c*/ 	.word	0x00000000
        /*0010*/ 	.short	0x0002
        /*0012*/ 	.short	0x000c
        /*0014*/ 	.byte	0x00, 0xf0, 0x11, 0x00


	//----- nvinfo : EIATTR_KPARAM_INFO
	.align		4
.L_42:
        /*0018*/ 	.byte	0x04, 0x17
        /*001a*/ 	.short	(.L_44 - .L_43)
.L_43:
        /*001c*/ 	.word	0x00000000
        /*0020*/ 	.short	0x0001
        /*0022*/ 	.short	0x0008
        /*0024*/ 	.byte	0x00, 0xf0, 0x11, 0x00


	//----- nvinfo : EIATTR_KPARAM_INFO
	.align		4
.L_44:
        /*0028*/ 	.byte	0x04, 0x17
        /*002a*/ 	.short	(.L_46 - .L_45)
.L_45:
        /*002c*/ 	.word	0x00000000
        /*0030*/ 	.short	0x0000
        /*0032*/ 	.short	0x0000
        /*0034*/ 	.byte	0x00, 0xf5, 0x21, 0x00


	//----- nvinfo : EIATTR_SPARSE_MMA_MASK
	.align		4
.L_46:
        /*0038*/ 	.byte	0x03, 0x50
        /*003a*/ 	.short	0x0000


	//----- nvinfo : EIATTR_MAXREG_COUNT
	.align		4
        /*003c*/ 	.byte	0x03, 0x1b
        /*003e*/ 	.short	0x00ff


	//----- nvinfo : EIATTR_EXTERNS
	.align		4
        /*0040*/ 	.byte	0x04, 0x0f
        /*0042*/ 	.short	(.L_48 - .L_47)


	//   ....[0]....
	.align		4
.L_47:
        /*0044*/ 	.word	index@(vprintf)


	//----- nvinfo : EIATTR_MERCURY_ISA_VERSION
	.align		4
.L_48:
        /*0048*/ 	.byte	0x03, 0x5f
        /*004a*/ 	.short	0x0101


	//----- nvinfo : EIATTR_VRC_CTA_INIT_COUNT
	.align		4
        /*004c*/ 	.byte	0x02, 0x4a
	.zero		1
	.zero		1


	//----- nvinfo : EIATTR_SYSCALL_OFFSETS
	.align		4
        /*0050*/ 	.byte	0x04, 0x46
        /*0052*/ 	.short	(.L_50 - .L_49)


	//   ....[0]....
.L_49:
        /*0054*/ 	.word	0x000001f0


	//----- nvinfo : EIATTR_EXIT_INSTR_OFFSETS
	.align		4
.L_50:
        /*0058*/ 	.byte	0x04, 0x1c
        /*005a*/ 	.short	(.L_52 - .L_51)


	//   ....[0]....
.L_51:
        /*005c*/ 	.word	0x00000110


	//   ....[1]....
        /*0060*/ 	.word	0x00000200


	//----- nvinfo : EIATTR_CRS_STACK_SIZE
	.align		4
.L_52:
        /*0064*/ 	.byte	0x04, 0x1e
        /*0066*/ 	.short	(.L_54 - .L_53)
.L_53:
        /*0068*/ 	.word	0x00000000


	//----- nvinfo : EIATTR_CBANK_PARAM_SIZE
	.align		4
.L_54:
        /*006c*/ 	.byte	0x03, 0x19
        /*006e*/ 	.short	0x0010


	//----- nvinfo : EIATTR_PARAM_CBANK
	.align		4
        /*0070*/ 	.byte	0x04, 0x0a
        /*0072*/ 	.short	(.L_56 - .L_55)
	.align		4
.L_55:
        /*0074*/ 	.word	index@(.nv.constant0._Z10print_cudaPmii)
        /*0078*/ 	.short	0x0380
        /*007a*/ 	.short	0x0010


	//----- nvinfo : EIATTR_SW_WAR
	.align		4
.L_56:
        /*007c*/ 	.byte	0x04, 0x36
        /*007e*/ 	.short	(.L_58 - .L_57)
.L_57:
        /*0080*/ 	.word	0x00000008
.L_58:


//--------------------- .nv.callgraph             --------------------------
	.section	.nv.callgraph,"",@"SHT_CUDA_CALLGRAPH"
	.align	4
	.sectionentsize	8
	.align		4
        /*0000*/ 	.word	0x00000000
	.align		4
        /*0004*/ 	.word	0xffffffff
	.align		4
        /*0008*/ 	.word	index@(_Z10print_cudaPmii)
	.align		4
        /*000c*/ 	.word	index@(vprintf)
	.align		4
        /*0010*/ 	.word	0x00000000
	.align		4
        /*0014*/ 	.word	0xfffffffe
	.align		4
        /*0018*/ 	.word	0x00000000
	.align		4
        /*001c*/ 	.word	0xfffffffd
	.align		4
        /*0020*/ 	.word	0x00000000
	.align		4
        /*0024*/ 	.word	0xfffffffc


//--------------------- .nv.constant4             --------------------------
	.section	.nv.constant4,"a",@progbits
	.align	8
	.align		8
.nv.constant4:
        /*0000*/ 	.dword	$str
	.align		8
        /*0008*/ 	.dword	vprintf


//--------------------- .text._Z12compute_vHGWPmS_iiS_S_m --------------------------
	.section	.text._Z12compute_vHGWPmS_iiS_S_m,"ax",@progbits
	.align	128
        .global         _Z12compute_vHGWPmS_iiS_S_m
        .type           _Z12compute_vHGWPmS_iiS_S_m,@function
        .size           _Z12compute_vHGWPmS_iiS_S_m,(.L_x_50 - _Z12compute_vHGWPmS_iiS_S_m)
        .other          _Z12compute_vHGWPmS_iiS_S_m,@"STO_CUDA_ENTRY STV_DEFAULT"
_Z12compute_vHGWPmS_iiS_S_m:
.text._Z12compute_vHGWPmS_iiS_S_m:
[----:B------:R-:W-:Y:S08]  /*0000*/  LDC R1, c[0x0][0x37c] ;  /* 0x0000df00ff017b82 */ /* 0x000ff00000000800 */
[----:B------:R-:W0:Y:S01]  /*0010*/  LDC R0, c[0x0][0x394] ;  /* 0x0000e500ff007b82 */ /* 0x000e220000000800 */
[----:B------:R-:W1:Y:S01]  /*0020*/  LDCU UR7, c[0x0][0x3ac] ;  /* 0x00007580ff0777ac */ /* 0x000e620008000800 */
[----:B------:R-:W2:Y:S01]  /*0030*/  S2R R5, SR_CTAID.X ;  /* 0x0000000000057919 */ /* 0x000ea20000002500 */
[----:B------:R-:W2:Y:S01]  /*0040*/  LDCU UR6, c[0x0][0x360] ;  /* 0x00006c00ff0677ac */ /* 0x000ea20008000800 */
[----:B------:R-:W2:Y:S01]  /*0050*/  S2R R2, SR_TID.X ;  /* 0x0000000000027919 */ /* 0x000ea20000002100 */
[----:B------:R-:W3:Y:S01]  /*0060*/  LDCU.64 UR4, c[0x0][0x3a8] ;  /* 0x00007500ff0477ac */ /* 0x000ee20008000a00 */
[----:B0-----:R-:W-:-:S05]  /*0070*/  VIADD R0, R0, 0xffffffff ;  /* 0xffffffff00007836 */ /* 0x001fca0000000000 */
[----:B------:R-:W-:-:S04]  /*0080*/  SHF.R.S32.HI R3, RZ, 0x1f, R0 ;  /* 0x0000001fff037819 */ /* 0x000fc80000011400 */
[----:B-1----:R-:W-:-:S04]  /*0090*/  LOP3.LUT R4, R3, UR7, RZ, 0xfc, !PT ;  /* 0x0000000703047c12 */ /* 0x002fc8000f8efcff */
[----:B------:R-:W-:Y:S01]  /*00a0*/  ISETP.NE.U32.AND P0, PT, R4, RZ, PT ;  /* 0x000000ff0400720c */ /* 0x000fe20003f05070 */
[----:B--2---:R-:W-:-:S12]  /*00b0*/  IMAD R5, R5, UR6, R2 ;  /* 0x0000000605057c24 */ /* 0x004fd8000f8e0202 */
[----:B---3--:R-:W-:Y:S05]  /*00c0*/  @P0 BRA `(.L_x_0) ;  /* 0x0000000000500947 */ /* 0x008fea0003800000 */
[----:B------:R-:W0:Y:S01]  /*00d0*/  LDCU UR6, c[0x0][0x3a8] ;  /* 0x00007500ff0677ac */ /* 0x000e220008000800 */
[----:B------:R-:W-:Y:S01]  /*00e0*/  IMAD.MOV.U32 R19, RZ, RZ, RZ ;  /* 0x000000ffff137224 */ /* 0x000fe200078e00ff */
[----:B0-----:R-:W0:Y:S01]  /*00f0*/  I2F.U32.RP R2, UR6 ;  /* 0x0000000600027d06 */ /* 0x001e220008209000 */
[----:B------:R-:W-:-:S07]  /*0100*/  ISETP.NE.U32.AND P1, PT, RZ, UR6, PT ;  /* 0x00000006ff007c0c */ /* 0x000fce000bf25070 */
[----:B0-----:R-:W0:Y:S02]  /*0110*/  MUFU.RCP R2, R2 ;  /* 0x0000000200027308 */ /* 0x001e240000001000 */
[----:B0-----:R-:W-:-:S06]  /*0120*/  VIADD R6, R2, 0xffffffe ;  /* 0x0ffffffe02067836 */ /* 0x001fcc0000000000 */
[----:B------:R0:W1:Y:S02]  /*0130*/  F2I.FTZ.U32.TRUNC.NTZ R7, R6 ;  /* 0x0000000600077305 */ /* 0x000064000021f000 */
[----:B0-----:R-:W-:Y:S02]  /*0140*/  IMAD.MOV.U32 R6, RZ, RZ, RZ ;  /* 0x000000ffff067224 */ /* 0x001fe400078e00ff */
[----:B-1----:R-:W-:-:S04]  /*0150*/  IMAD.MOV R9, RZ, RZ, -R7 ;  /* 0x000000ffff097224 */ /* 0x002fc800078e0a07 */
[----:B------:R-:W-:-:S04]  /*0160*/  IMAD R9, R9, UR6, RZ ;  /* 0x0000000609097c24 */ /* 0x000fc8000f8e02ff */
[----:B------:R-:W-:-:S06]  /*0170*/  IMAD.HI.U32 R7, R7, R9, R6 ;  /* 0x0000000907077227 */ /* 0x000fcc00078e0006 */
[----:B------:R-:W-:-:S04]  /*0180*/  IMAD.HI.U32 R7, R7, R0, RZ ;  /* 0x0000000007077227 */ /* 0x000fc800078e00ff */
[----:B------:R-:W-:-:S04]  /*0190*/  IMAD.MOV R7, RZ, RZ, -R7 ;  /* 0x000000ffff077224 */ /* 0x000fc800078e0a07 */
[----:B------:R-:W-:-:S05]  /*01a0*/  IMAD R18, R7, UR6, R0 ;  /* 0x0000000607127c24 */ /* 0x000fca000f8e0200 */
[----:B------:R-:W-:-:S13]  /*01b0*/  ISETP.GE.U32.AND P0, PT, R18, UR6, PT ;  /* 0x0000000612007c0c */ /* 0x000fda000bf06070 */
[----:B------:R-:W-:-:S05]  /*01c0*/  @P0 VIADD R18, R18, -UR6 ;  /* 0x8000000612120c36 */ /* 0x000fca0008000000 */
[----:B------:R-:W-:-:S13]  /*01d0*/  ISETP.GE.U32.AND P0, PT, R18, UR6, PT ;  /* 0x0000000612007c0c */ /* 0x000fda000bf06070 */
[----:B------:R-:W-:Y:S01]  /*01e0*/  @P0 VIADD R18, R18, -UR6 ;  /* 0x8000000612120c36 */ /* 0x000fe20008000000 */
[----:B------:R-:W-:Y:S01]  /*01f0*/  @!P1 LOP3.LUT R18, RZ, UR6, RZ, 0x33, !PT ;  /* 0x00000006ff129c12 */ /* 0x000fe2000f8e33ff */
[----:B------:R-:W-:Y:S06]  /*0200*/  BRA `(.L_x_1) ;  /* 0x0000000000187947 */ /* 0x000fec0003800000 */
.L_x_0:
[----:B------:R-:W-:Y:S01]  /*0210*/  IMAD.MOV.U32 R2, RZ, RZ, R0 ;  /* 0x000000ffff027224 */ /* 0x000fe200078e0000 */
[----:B------:R-:W-:Y:S01]  /*0220*/  MOV R4, 0x250 ;  /* 0x0000025000047802 */ /* 0x000fe20000000f00 */
[----:B------:R-:W-:-:S07]  /*0230*/  IMAD.MOV.U32 R14, RZ, RZ, R3 ;  /* 0x000000ffff0e7224 */ /* 0x000fce00078e0003 */
[----:B------:R-:W-:Y:S05]  /*0240*/  CALL.REL.NOINC `($__internal_0_$__cuda_sm20_rem_u64) ;  /* 0x0000002c00e47944 */ /* 0x000fea0003c00000 */
[----:B------:R-:W-:Y:S02]  /*0250*/  IMAD.MOV.U32 R18, RZ, RZ, R14 ;  /* 0x000000ffff127224 */ /* 0x000fe400078e000e */
[----:B------:R-:W-:-:S07]  /*0260*/  IMAD.MOV.U32 R19, RZ, RZ, R15 ;  /* 0x000000ffff137224 */ /* 0x000fce00078e000f */
.L_x_1:
[----:B------:R-:W0:Y:S02]  /*0270*/  LDC R14, c[0x0][0x394] ;  /* 0x0000e500ff0e7b82 */ /* 0x000e240000000800 */
[----:B0-----:R-:W-:-:S13]  /*0280*/  ISETP.GE.AND P0, PT, R5, R14, PT ;  /* 0x0000000e0500720c */ /* 0x001fda0003f06270 */
[----:B------:R-:W-:Y:S05]  /*0290*/  @P0 EXIT ;  /* 0x000000000000094d */ /* 0x000fea0003800000 */
[----:B------:R-:W-:Y:S01]  /*02a0*/  ISETP.GE.AND P0, PT, R14, 0x1, PT ;  /* 0x000000010e00780c */ /* 0x000fe20003f06270 */
[----:B------:R-:W-:Y:S01]  /*02b0*/  IMAD R5, R5, R14, RZ ;  /* 0x0000000e05057224 */ /* 0x000fe200078e02ff */
[----:B------:R-:W0:Y:S04]  /*02c0*/  LDCU.64 UR10, c[0x0][0x358] ;  /* 0x00006b00ff0a77ac */ /* 0x000e280008000a00 */
[----:B------:R-:W-:-:S07]  /*02d0*/  SHF.R.S32.HI R10, RZ, 0x1f, R5 ;  /* 0x0000001fff0a7819 */ /* 0x000fce0000011405 */
[----:B------:R-:W-:Y:S05]  /*02e0*/  @!P0 BRA `(.L_x_2) ;  /* 0x0000000c00c08947 */ /* 0x000fea0003800000 */
[C---:B------:R-:W-:Y:S01]  /*02f0*/  ISETP.GE.U32.AND P0, PT, R14.reuse, 0x4, PT ;  /* 0x000000040e00780c */ /* 0x040fe20003f06070 */
[----:B------:R-:W-:Y:S01]  /*0300*/  IMAD.MOV.U32 R12, RZ, RZ, RZ ;  /* 0x000000ffff0c7224 */ /* 0x000fe200078e00ff */
[----:B------:R-:W-:-:S11]  /*0310*/  LOP3.LUT R13, R14, 0x3, RZ, 0xc0, !PT ;  /* 0x000000030e0d7812 */ /* 0x000fd600078ec0ff */
[----:B------:R-:W-:Y:S05]  /*0320*/  @!P0 BRA `(.L_x_3) ;  /* 0x0000000800b88947 */ /* 0x000fea0003800000 */
[----:B------:R-:W1:Y:S01]  /*0330*/  LDC.64 R8, c[0x0][0x398] ;  /* 0x0000e600ff087b82 */ /* 0x000e620000000a00 */
[----:B------:R-:W-:Y:S01]  /*0340*/  LOP3.LUT R12, R14, 0x7ffffffc, RZ, 0xc0, !PT ;  /* 0x7ffffffc0e0c7812 */ /* 0x000fe200078ec0ff */
[----:B------:R-:W2:Y:S04]  /*0350*/  LDCU UR6, c[0x0][0x3ac] ;  /* 0x00007580ff0677ac */ /* 0x000ea80008000800 */
[----:B------:R-:W-:Y:S01]  /*0360*/  IMAD.MOV R11, RZ, RZ, -R12 ;  /* 0x000000ffff0b7224 */ /* 0x000fe200078e0a0c */
[----:B------:R-:W3:Y:S01]  /*0370*/  LDCU UR7, c[0x0][0x3a8] ;  /* 0x00007500ff0777ac */ /* 0x000ee20008000800 */
[----:B------:R-:W4:Y:S01]  /*0380*/  LDC.64 R6, c[0x0][0x380] ;  /* 0x0000e000ff067b82 */ /* 0x000f220000000a00 */
[----:B-1----:R-:W-:-:S03]  /*0390*/  IMAD.WIDE R8, R5, 0x8, R8 ;  /* 0x0000000805087825 */ /* 0x002fc600078e0208 */
[----:B------:R-:W-:Y:S01]  /*03a0*/  IADD3 R2, P1, PT, R8, 0x8, RZ ;  /* 0x0000000808027810 */ /* 0x000fe20007f3e0ff */
[----:B------:R-:W-:Y:S02]  /*03b0*/  IMAD.MOV.U32 R8, RZ, RZ, RZ ;  /* 0x000000ffff087224 */ /* 0x000fe400078e00ff */
[----:B----4-:R-:W-:-:S04]  /*03c0*/  IMAD.WIDE R6, R5, 0x8, R6 ;  /* 0x0000000805067825 */ /* 0x010fc800078e0206 */
[----:B------:R-:W-:Y:S01]  /*03d0*/  IMAD.X R15, RZ, RZ, R9, P1 ;  /* 0x000000ffff0f7224 */ /* 0x000fe200008e0609 */
[----:B------:R-:W-:Y:S01]  /*03e0*/  IADD3 R4, P0, PT, R6, 0x10, RZ ;  /* 0x0000001006047810 */ /* 0x000fe20007f1e0ff */
[----:B------:R-:W-:-:S04]  /*03f0*/  IMAD.MOV.U32 R9, RZ, RZ, 0x3 ;  /* 0x00000003ff097424 */ /* 0x000fc800078e00ff */
[----:B--23--:R-:W-:-:S08]  /*0400*/  IMAD.X R21, RZ, RZ, R7, P0 ;  /* 0x000000ffff157224 */ /* 0x00cfd000000e0607 */
.L_x_12:
[----:B------:R-:W-:Y:S01]  /*0410*/  IADD3 R23, P0, PT, R9, -0x3, RZ ;  /* 0xfffffffd09177810 */ /* 0x000fe20007f1e0ff */
[----:B------:R-:W-:Y:S02]  /*0420*/  IMAD.MOV.U32 R20, RZ, RZ, R4 ;  /* 0x000000ffff147224 */ /* 0x000fe400078e0004 */
[----:B-1----:R-:W-:Y:S01]  /*0430*/  IMAD.MOV.U32 R16, RZ, RZ, R2 ;  /* 0x000000ffff107224 */ /* 0x002fe200078e0002 */
[----:B------:R-:W-:Y:S01]  /*0440*/  IADD3.X R14, PT, PT, R8, -0x1, RZ, P0, !PT ;  /* 0xffffffff080e7810 */ /* 0x000fe200007fe4ff */
[----:B------:R-:W-:-:S03]  /*0450*/  IMAD.MOV.U32 R17, RZ, RZ, R15 ;  /* 0x000000ffff117224 */ /* 0x000fc600078e000f */
[----:B------:R-:W-:-:S04]  /*0460*/  LOP3.LUT R6, R14, UR6, RZ, 0xfc, !PT ;  /* 0x000000060e067c12 */ /* 0x000fc8000f8efcff */
[----:B------:R-:W-:-:S13]  /*0470*/  ISETP.NE.U32.AND P0, PT, R6, RZ, PT ;  /* 0x000000ff0600720c */ /* 0x000fda0003f05070 */
[----:B------:R-:W-:Y:S05]  /*0480*/  @P0 BRA `(.L_x_4) ;  /* 0x0000000000500947 */ /* 0x000fea0003800000 */
[----:B------:R-:W1:Y:S01]  /*0490*/  I2F.U32.RP R4, UR7 ;  /* 0x0000000700047d06 */ /* 0x000e620008209000 */
[----:B------:R-:W-:-:S07]  /*04a0*/  ISETP.NE.U32.AND P1, PT, RZ, UR7, PT ;  /* 0x00000007ff007c0c */ /* 0x000fce000bf25070 */
[----:B-1----:R-:W1:Y:S02]  /*04b0*/  MUFU.RCP R4, R4 ;  /* 0x0000000400047308 */ /* 0x002e640000001000 */
[----:B-1----:R-:W-:-:S06]  /*04c0*/  VIADD R6, R4, 0xffffffe ;  /* 0x0ffffffe04067836 */ /* 0x002fcc0000000000 */
[----:B------:R1:W2:Y:S02]  /*04d0*/  F2I.FTZ.U32.TRUNC.NTZ R7, R6 ;  /* 0x0000000600077305 */ /* 0x0002a4000021f000 */
[----:B-1----:R-:W-:Y:S02]  /*04e0*/  IMAD.MOV.U32 R6, RZ, RZ, RZ ;  /* 0x000000ffff067224 */ /* 0x002fe400078e00ff */
[----:B--2---:R-:W-:-:S04]  /*04f0*/  IMAD.MOV R15, RZ, RZ, -R7 ;  /* 0x000000ffff0f7224 */ /* 0x004fc800078e0a07 */
        /* <DEDUP_REMOVED lines=9> */
[----:B------:R-:W-:-:S04]  /*0590*/  @!P1 LOP3.LUT R2, RZ, UR7, RZ, 0x33, !PT ;  /* 0x00000007ff029c12 */ /* 0x000fc8000f8e33ff */
[----:B------:R-:W-:-:S04]  /*05a0*/  ISETP.NE.U32.AND P0, PT, R2, RZ, PT ;  /* 0x000000ff0200720c */ /* 0x000fc80003f05070 */
[----:B------:R-:W-:Y:S01]  /*05b0*/  ISETP.NE.AND.EX P0, PT, RZ, RZ, PT, P0 ;  /* 0x000000ffff00720c */ /* 0x000fe20003f05300 */
[----:B------:R-:W-:-:S12]  /*05c0*/  BRA `(.L_x_5) ;  /* 0x0000000000147947 */ /* 0x000fd80003800000 */
.L_x_4:
[----:B------:R-:W-:Y:S01]  /*05d0*/  IMAD.MOV.U32 R2, RZ, RZ, R23 ;  /* 0x000000ffff027224 */ /* 0x000fe200078e0017 */
[----:B------:R-:W-:-:S07]  /*05e0*/  MOV R4, 0x600 ;  /* 0x0000060000047802 */ /* 0x000fce0000000f00 */
[----:B0-----:R-:W-:Y:S05]  /*05f0*/  CALL.REL.NOINC `($__internal_0_$__cuda_sm20_rem_u64) ;  /* 0x0000002800f87944 */ /* 0x001fea0003c00000 */
[----:B------:R-:W-:-:S04]  /*0600*/  ISETP.NE.U32.AND P0, PT, R14, RZ, PT ;  /* 0x000000ff0e00720c */ /* 0x000fc80003f05070 */
[----:B------:R-:W-:-:S13]  /*0610*/  ISETP.NE.AND.EX P0, PT, R15, RZ, PT, P0 ;  /* 0x000000ff0f00720c */ /* 0x000fda0003f05300 */
.L_x_5:
[----:B0-----:R-:W2:Y:S04]  /*0620*/  @P0 LDG.E.64 R14, desc[UR10][R16.64+-0x10] ;  /* 0xfffff00a100e0981 */ /* 0x001ea8000c1e1b00 */
[----:B------:R-:W2:Y:S04]  /*0630*/  @P0 LDG.E.64 R22, desc[UR10][R20.64+-0x10] ;  /* 0xfffff00a14160981 */ /* 0x000ea8000c1e1b00 */
[----:B------:R-:W3:Y:S01]  /*0640*/  @!P0 LDG.E.64 R6, desc[UR10][R20.64+-0x10] ;  /* 0xfffff00a14068981 */ /* 0x000ee2000c1e1b00 */
[----:B--2---:R-:W-:-:S04]  /*0650*/  @P0 ISETP.GT.U32.AND P1, PT, R14, R22, PT ;  /* 0x000000160e00020c */ /* 0x004fc80003f24070 */
[----:B------:R-:W-:-:S04]  /*0660*/  @P0 ISETP.GT.U32.AND.EX P1, PT, R15, R23, PT, P1 ;  /* 0x000000170f00020c */ /* 0x000fc80003f24110 */
[----:B------:R-:W-:Y:S02]  /*0670*/  @P0 SEL R6, R14, R22, P1 ;  /* 0x000000160e060207 */ /* 0x000fe40000800000 */
[----:B------:R-:W-:Y:S02]  /*0680*/  @P0 SEL R7, R15, R23, P1 ;  /* 0x000000170f070207 */ /* 0x000fe40000800000 */
[----:B------:R-:W-:-:S03]  /*0690*/  IADD3 R23, P0, PT, R9, -0x2, RZ ;  /* 0xfffffffe09177810 */ /* 0x000fc60007f1e0ff */
[----:B---3--:R0:W-:Y:S01]  /*06a0*/  STG.E.64 desc[UR10][R16.64+-0x8], R6 ;  /* 0xfffff80610007986 */ /* 0x0081e2000c101b0a */
[----:B------:R-:W-:-:S04]  /*06b0*/  IADD3.X R14, PT, PT, R8, -0x1, RZ, P0, !PT ;  /* 0xffffffff080e7810 */ /* 0x000fc800007fe4ff */
[----:B------:R-:W-:-:S04]  /*06c0*/  LOP3.LUT R2, R14, UR6, RZ, 0xfc, !PT ;  /* 0x000000060e027c12 */ /* 0x000fc8000f8efcff */
[----:B------:R-:W-:-:S13]  /*06d0*/  ISETP.NE.U32.AND P0, PT, R2, RZ, PT ;  /* 0x000000ff0200720c */ /* 0x000fda0003f05070 */
[----:B0-----:R-:W-:Y:S05]  /*06e0*/  @P0 BRA `(.L_x_6) ;  /* 0x0000000000500947 */ /* 0x001fea0003800000 */
[----:B------:R-:W0:Y:S01]  /*06f0*/  I2F.U32.RP R4, UR7 ;  /* 0x0000000700047d06 */ /* 0x000e220008209000 */
        /* <DEDUP_REMOVED lines=19> */
.L_x_6:
[----:B------:R-:W-:Y:S01]  /*0830*/  IMAD.MOV.U32 R2, RZ, RZ, R23 ;  /* 0x000000ffff027224 */ /* 0x000fe200078e0017 */
[----:B------:R-:W-:-:S07]  /*0840*/  MOV R4, 0x860 ;  /* 0x0000086000047802 */ /* 0x000fce0000000f00 */
[----:B------:R-:W-:Y:S05]  /*0850*/  CALL.REL.NOINC `($__internal_0_$__cuda_sm20_rem_u64) ;  /* 0x0000002800607944 */ /* 0x000fea0003c00000 */
[----:B------:R-:W-:-:S04]  /*0860*/  ISETP.NE.U32.AND P0, PT, R14, RZ, PT ;  /* 0x000000ff0e00720c */ /* 0x000fc80003f05070 */
[----:B------:R-:W-:-:S13]  /*0870*/  ISETP.NE.AND.EX P0, PT, R15, RZ, PT, P0 ;  /* 0x000000ff0f00720c */ /* 0x000fda0003f05300 */
.L_x_7:
[----:B------:R-:W2:Y:S02]  /*0880*/  @P0 LDG.E.64 R14, desc[UR10][R20.64+-0x8] ;  /* 0xfffff80a140e0981 */ /* 0x000ea4000c1e1b00 */
[----:B--2---:R-:W-:-:S04]  /*0890*/  @P0 ISETP.GT.U32.AND P1, PT, R6, R14, PT ;  /* 0x0000000e0600020c */ /* 0x004fc80003f24070 */
[----:B------:R-:W-:-:S04]  /*08a0*/  @P0 ISETP.GT.U32.AND.EX P1, PT, R7, R15, PT, P1 ;  /* 0x0000000f0700020c */ /* 0x000fc80003f24110 */
[----:B------:R-:W-:Y:S02]  /*08b0*/  @P0 SEL R6, R6, R14, P1 ;  /* 0x0000000e06060207 */ /* 0x000fe40000800000 */
[----:B------:R-:W-:-:S06]  /*08c0*/  @P0 SEL R7, R7, R15, P1 ;  /* 0x0000000f07070207 */ /* 0x000fcc0000800000 */
[----:B------:R-:W2:Y:S01]  /*08d0*/  @!P0 LDG.E.64 R6, desc[UR10][R20.64+-0x8] ;  /* 0xfffff80a14068981 */ /* 0x000ea2000c1e1b00 */
[----:B------:R-:W-:-:S04]  /*08e0*/  IADD3 R23, P0, PT, R9, -0x1, RZ ;  /* 0xffffffff09177810 */ /* 0x000fc80007f1e0ff */
[----:B------:R-:W-:-:S04]  /*08f0*/  IADD3.X R14, PT, PT, R8, -0x1, RZ, P0, !PT ;  /* 0xffffffff080e7810 */ /* 0x000fc800007fe4ff */
[----:B------:R-:W-:-:S04]  /*0900*/  LOP3.LUT R2, R14, UR6, RZ, 0xfc, !PT ;  /* 0x000000060e027c12 */ /* 0x000fc8000f8efcff */
[----:B------:R-:W-:Y:S01]  /*0910*/  ISETP.NE.U32.AND P0, PT, R2, RZ, PT ;  /* 0x000000ff0200720c */ /* 0x000fe20003f05070 */
[----:B--2---:R0:W-:-:S12]  /*0920*/  STG.E.64 desc[UR10][R16.64], R6 ;  /* 0x0000000610007986 */ /* 0x0041d8000c101b0a */
        /* <DEDUP_REMOVED lines=21> */
.L_x_8:
[----:B------:R-:W-:Y:S01]  /*0a80*/  IMAD.MOV.U32 R2, RZ, RZ, R23 ;  /* 0x000000ffff027224 */ /* 0x000fe200078e0017 */
[----:B------:R-:W-:-:S07]  /*0a90*/  MOV R4, 0xab0 ;  /* 0x00000ab000047802 */ /* 0x000fce0000000f00 */
[----:B0-----:R-:W-:Y:S05]  /*0aa0*/  CALL.REL.NOINC `($__internal_0_$__cuda_sm20_rem_u64) ;  /* 0x0000002400cc7944 */ /* 0x001fea0003c00000 */
[----:B------:R-:W-:-:S04]  /*0ab0*/  ISETP.NE.U32.AND P0, PT, R14, RZ, PT ;  /* 0x000000ff0e00720c */ /* 0x000fc80003f05070 */
[----:B------:R-:W-:-:S13]  /*0ac0*/  ISETP.NE.AND.EX P0, PT, R15, RZ, PT, P0 ;  /* 0x000000ff0f00720c */ /* 0x000fda0003f05300 */
.L_x_9:
[----:B------:R-:W2:Y:S02]  /*0ad0*/  @P0 LDG.E.64 R14, desc[UR10][R20.64] ;  /* 0x0000000a140e0981 */ /* 0x000ea4000c1e1b00 */
[----:B--2---:R-:W-:-:S04]  /*0ae0*/  @P0 ISETP.GT.U32.AND P1, PT, R6, R14, PT ;  /* 0x0000000e0600020c */ /* 0x004fc80003f24070 */
[----:B------:R-:W-:-:S04]  /*0af0*/  @P0 ISETP.GT.U32.AND.EX P1, PT, R7, R15, PT, P1 ;  /* 0x0000000f0700020c */ /* 0x000fc80003f24110 */
[----:B0-----:R-:W-:Y:S02]  /*0b00*/  @P0 SEL R6, R6, R14, P1 ;  /* 0x0000000e06060207 */ /* 0x001fe40000800000 */
[----:B------:R-:W-:-:S06]  /*0b10*/  @P0 SEL R7, R7, R15, P1 ;  /* 0x0000000f07070207 */ /* 0x000fcc0000800000 */
[----:B------:R-:W2:Y:S01]  /*0b20*/  @!P0 LDG.E.64 R6, desc[UR10][R20.64] ;  /* 0x0000000a14068981 */ /* 0x000ea2000c1e1b00 */
        /* <DEDUP_REMOVED lines=24> */
.L_x_10:
[----:B------:R-:W-:Y:S01]  /*0cb0*/  IMAD.MOV.U32 R2, RZ, RZ, R9 ;  /* 0x000000ffff027224 */ /* 0x000fe200078e0009 */
[----:B------:R-:W-:Y:S01]  /*0cc0*/  MOV R4, 0xcf0 ;  /* 0x00000cf000047802 */ /* 0x000fe20000000f00 */
[----:B------:R-:W-:-:S07]  /*0cd0*/  IMAD.MOV.U32 R14, RZ, RZ, R8 ;  /* 0x000000ffff0e7224 */ /* 0x000fce00078e0008 */
[----:B0-----:R-:W-:Y:S05]  /*0ce0*/  CALL.REL.NOINC `($__internal_0_$__cuda_sm20_rem_u64) ;  /* 0x00000024003c7944 */ /* 0x001fea0003c00000 */
[----:B------:R-:W-:-:S04]  /*0cf0*/  ISETP.NE.U32.AND P0, PT, R14, RZ, PT ;  /* 0x000000ff0e00720c */ /* 0x000fc80003f05070 */
[----:B------:R-:W-:-:S13]  /*0d00*/  ISETP.NE.AND.EX P0, PT, R15, RZ, PT, P0 ;  /* 0x000000ff0f00720c */ /* 0x000fda0003f05300 */
.L_x_11:
[----:B------:R-:W2:Y:S02]  /*0d10*/  @P0 LDG.E.64 R14, desc[UR10][R20.64+0x8] ;  /* 0x0000080a140e0981 */ /* 0x000ea4000c1e1b00 */
[----:B--2---:R-:W-:-:S04]  /*0d20*/  @P0 ISETP.GT.U32.AND P1, PT, R6, R14, PT ;  /* 0x0000000e0600020c */ /* 0x004fc80003f24070 */
[----:B------:R-:W-:-:S04]  /*0d30*/  @P0 ISETP.GT.U32.AND.EX P1, PT, R7, R15, PT, P1 ;  /* 0x0000000f0700020c */ /* 0x000fc80003f24110 */
[----:B0-----:R-:W-:Y:S02]  /*0d40*/  @P0 SEL R6, R6, R14, P1 ;  /* 0x0000000e06060207 */ /* 0x001fe40000800000 */
[----:B------:R-:W-:-:S06]  /*0d50*/  @P0 SEL R7, R7, R15, P1 ;  /* 0x0000000f07070207 */ /* 0x000fcc0000800000 */
[----:B------:R0:W2:Y:S01]  /*0d60*/  @!P0 LDG.E.64 R6, desc[UR10][R20.64+0x8] ;  /* 0x0000080a14068981 */ /* 0x0000a2000c1e1b00 */
[----:B------:R-:W-:Y:S01]  /*0d70*/  VIADD R11, R11, 0x4 ;  /* 0x000000040b0b7836 */ /* 0x000fe20000000000 */
[----:B------:R-:W-:Y:S02]  /*0d80*/  IADD3 R9, P1, PT, R9, 0x4, RZ ;  /* 0x0000000409097810 */ /* 0x000fe40007f3e0ff */
[----:B------:R-:W-:Y:S02]  /*0d90*/  IADD3 R4, P2, PT, R20, 0x20, RZ ;  /* 0x0000002014047810 */ /* 0x000fe40007f5e0ff */
[----:B------:R-:W-:Y:S01]  /*0da0*/  ISETP.NE.AND P0, PT, R11, RZ, PT ;  /* 0x000000ff0b00720c */ /* 0x000fe20003f05270 */
[----:B------:R-:W-:Y:S01]  /*0db0*/  IMAD.X R8, RZ, RZ, R8, P1 ;  /* 0x000000ffff087224 */ /* 0x000fe200008e0608 */
[----:B------:R-:W-:Y:S01]  /*0dc0*/  IADD3 R2, P3, PT, R16, 0x20, RZ ;  /* 0x0000002010027810 */ /* 0x000fe20007f7e0ff */
[----:B0-----:R-:W-:-:S04]  /*0dd0*/  IMAD.X R21, RZ, RZ, R21, P2 ;  /* 0x000000ffff157224 */ /* 0x001fc800010e0615 */
[----:B------:R-:W-:Y:S01]  /*0de0*/  IMAD.X R15, RZ, RZ, R17, P3 ;  /* 0x000000ffff0f7224 */ /* 0x000fe200018e0611 */
[----:B--2---:R1:W-:Y:S05]  /*0df0*/  STG.E.64 desc[UR10][R16.64+0x10], R6 ;  /* 0x0000100610007986 */ /* 0x0043ea000c101b0a */
[----:B------:R-:W-:Y:S05]  /*0e00*/  @P0 BRA `(.L_x_12) ;  /* 0xfffffff400800947 */ /* 0x000fea000383ffff */
.L_x_3:
[----:B------:R-:W-:-:S13]  /*0e10*/  ISETP.NE.AND P0, PT, R13, RZ, PT ;  /* 0x000000ff0d00720c */ /* 0x000fda0003f05270 */
[----:B------:R-:W-:Y:S05]  /*0e20*/  @!P0 BRA `(.L_x_2) ;  /* 0x0000000000f08947 */ /* 0x000fea0003800000 */
[----:B------:R-:W2:Y:S01]  /*0e30*/  LDCU.64 UR6, c[0x0][0x398] ;  /* 0x00007300ff0677ac */ /* 0x000ea20008000a00 */
[----:B-1----:R-:W-:Y:S01]  /*0e40*/  IMAD.WIDE.U32 R6, R12, 0x8, RZ ;  /* 0x000000080c067825 */ /* 0x002fe200078e00ff */
[----:B------:R-:W1:Y:S03]  /*0e50*/  LDCU.64 UR8, c[0x0][0x380] ;  /* 0x00007000ff0877ac */ /* 0x000e660008000a00 */
[----:B------:R-:W-:Y:S02]  /*0e60*/  IMAD.MOV R13, RZ, RZ, -R13 ;  /* 0x000000ffff0d7224 */ /* 0x000fe400078e0a0d */
[----:B------:R-:W-:Y:S01]  /*0e70*/  IMAD.WIDE R6, R5, 0x8, R6 ;  /* 0x0000000805067825 */ /* 0x000fe200078e0206 */
[----:B------:R-:W3:Y:S01]  /*0e80*/  LDCU UR12, c[0x0][0x3ac] ;  /* 0x00007580ff0c77ac */ /* 0x000ee20008000800 */
[----:B------:R-:W4:Y:S01]  /*0e90*/  LDCU UR13, c[0x0][0x3a8] ;  /* 0x00007500ff0d77ac */ /* 0x000f220008000800 */
[----:B--2---:R-:W-:-:S02]  /*0ea0*/  IADD3 R2, P0, PT, R6, UR6, RZ ;  /* 0x0000000606027c10 */ /* 0x004fc4000ff1e0ff */
[----:B-1----:R-:W-:Y:S01]  /*0eb0*/  IADD3 R8, P1, PT, R6, UR8, RZ ;  /* 0x0000000806087c10 */ /* 0x002fe2000ff3e0ff */
[----:B------:R-:W-:Y:S01]  /*0ec0*/  IMAD.MOV.U32 R6, RZ, RZ, RZ ;  /* 0x000000ffff067224 */ /* 0x000fe200078e00ff */
[C---:B------:R-:W-:Y:S02]  /*0ed0*/  IADD3.X R11, PT, PT, R7.reuse, UR7, RZ, P0, !PT ;  /* 0x00000007070b7c10 */ /* 0x040fe400087fe4ff */
[----:B------:R-:W-:-:S09]  /*0ee0*/  IADD3.X R9, PT, PT, R7, UR9, RZ, P1, !PT ;  /* 0x0000000907097c10 */ /* 0x000fd20008ffe4ff */
.L_x_15:
[----:B---3--:R-:W-:Y:S01]  /*0ef0*/  LOP3.LUT R4, R6, UR12, RZ, 0xfc, !PT ;  /* 0x0000000c06047c12 */ /* 0x008fe2000f8efcff */
[----:B--2---:R-:W-:Y:S02]  /*0f00*/  IMAD.MOV.U32 R16, RZ, RZ, R2 ;  /* 0x000000ffff107224 */ /* 0x004fe400078e0002 */
[----:B------:R-:W-:Y:S01]  /*0f10*/  IMAD.MOV.U32 R17, RZ, RZ, R11 ;  /* 0x000000ffff117224 */ /* 0x000fe200078e000b */
[----:B------:R-:W-:-:S13]  /*0f20*/  ISETP.NE.U32.AND P0, PT, R4, RZ, PT ;  /* 0x000000ff0400720c */ /* 0x000fda0003f05070 */
[----:B------:R-:W-:Y:S05]  /*0f30*/  @P0 BRA `(.L_x_13) ;  /* 0x0000000000500947 */ /* 0x000fea0003800000 */
[----:B----4-:R-:W1:Y:S01]  /*0f40*/  I2F.U32.RP R4, UR13 ;  /* 0x0000000d00047d06 */ /* 0x010e620008209000 */
        /* <DEDUP_REMOVED lines=19> */
.L_x_13:
[----:B------:R-:W-:Y:S01]  /*1080*/  IMAD.MOV.U32 R2, RZ, RZ, R12 ;  /* 0x000000ffff027224 */ /* 0x000fe200078e000c */
[----:B------:R-:W-:Y:S01]  /*1090*/  MOV R4, 0x10c0 ;  /* 0x000010c000047802 */ /* 0x000fe20000000f00 */
[----:B------:R-:W-:-:S07]  /*10a0*/  IMAD.MOV.U32 R14, RZ, RZ, R6 ;  /* 0x000000ffff0e7224 */ /* 0x000fce00078e0006 */
[----:B0---4-:R-:W-:Y:S05]  /*10b0*/  CALL.REL.NOINC `($__internal_0_$__cuda_sm20_rem_u64) ;  /* 0x0000002000487944 */ /* 0x011fea0003c00000 */
[----:B------:R-:W-:-:S04]  /*10c0*/  ISETP.NE.U32.AND P0, PT, R14, RZ, PT ;  /* 0x000000ff0e00720c */ /* 0x000fc80003f05070 */
[----:B------:R-:W-:-:S13]  /*10d0*/  ISETP.NE.AND.EX P0, PT, R15, RZ, PT, P0 ;  /* 0x000000ff0f00720c */ /* 0x000fda0003f05300 */
.L_x_14:
[----:B0-----:R-:W2:Y:S04]  /*10e0*/  @P0 LDG.E.64 R14, desc[UR10][R16.64+-0x8] ;  /* 0xfffff80a100e0981 */ /* 0x001ea8000c1e1b00 */
[----:B------:R-:W2:Y:S02]  /*10f0*/  @P0 LDG.E.64 R20, desc[UR10][R8.64] ;  /* 0x0000000a08140981 */ /* 0x000ea4000c1e1b00 */
[----:B--2---:R-:W-:-:S04]  /*1100*/  @P0 ISETP.GT.U32.AND P1, PT, R14, R20, PT ;  /* 0x000000140e00020c */ /* 0x004fc80003f24070 */
[----:B------:R-:W-:-:S04]  /*1110*/  @P0 ISETP.GT.U32.AND.EX P1, PT, R15, R21, PT, P1 ;  /* 0x000000150f00020c */ /* 0x000fc80003f24110 */
[----:B------:R-:W-:Y:S02]  /*1120*/  @P0 SEL R14, R14, R20, P1 ;  /* 0x000000140e0e0207 */ /* 0x000fe40000800000 */
[----:B------:R-:W-:-:S06]  /*1130*/  @P0 SEL R15, R15, R21, P1 ;  /* 0x000000150f0f0207 */ /* 0x000fcc0000800000 */
[----:B------:R0:W2:Y:S01]  /*1140*/  @!P0 LDG.E.64 R14, desc[UR10][R8.64] ;  /* 0x0000000a080e8981 */ /* 0x0000a2000c1e1b00 */
[----:B------:R-:W-:Y:S01]  /*1150*/  VIADD R13, R13, 0x1 ;  /* 0x000000010d0d7836 */ /* 0x000fe20000000000 */
[----:B------:R-:W-:Y:S02]  /*1160*/  IADD3 R12, P3, PT, R12, 0x1, RZ ;  /* 0x000000010c0c7810 */ /* 0x000fe40007f7e0ff */
[----:B------:R-:W-:Y:S02]  /*1170*/  IADD3 R2, P1, PT, R16, 0x8, RZ ;  /* 0x0000000810027810 */ /* 0x000fe40007f3e0ff */
[----:B------:R-:W-:Y:S01]  /*1180*/  ISETP.NE.AND P0, PT, R13, RZ, PT ;  /* 0x000000ff0d00720c */ /* 0x000fe20003f05270 */
[----:B------:R-:W-:Y:S02]  /*1190*/  IMAD.X R6, RZ, RZ, R6, P3 ;  /* 0x000000ffff067224 */ /* 0x000fe400018e0606 */
[----:B------:R-:W-:Y:S01]  /*11a0*/  IMAD.X R11, RZ, RZ, R17, P1 ;  /* 0x000000ffff0b7224 */ /* 0x000fe200008e0611 */
[----:B0-----:R-:W-:-:S05]  /*11b0*/  IADD3 R8, P2, PT, R8, 0x8, RZ ;  /* 0x0000000808087810 */ /* 0x001fca0007f5e0ff */
[----:B------:R-:W-:Y:S01]  /*11c0*/  IMAD.X R9, RZ, RZ, R9, P2 ;  /* 0x000000ffff097224 */ /* 0x000fe200010e0609 */
[----:B--2---:R2:W-:Y:S03]  /*11d0*/  STG.E.64 desc[UR10][R16.64], R14 ;  /* 0x0000000e10007986 */ /* 0x0045e6000c101b0a */
[----:B------:R-:W-:Y:S05]  /*11e0*/  @P0 BRA `(.L_x_15) ;  /* 0xfffffffc00400947 */ /* 0x000fea000383ffff */
.L_x_2:
[----:B------:R-:W1:Y:S01]  /*11f0*/  LDCU.64 UR6, c[0x0][0x380] ;  /* 0x00007000ff0677ac */ /* 0x000e620008000a00 */
[C---:B------:R-:W-:Y:S01]  /*1200*/  IMAD.SHL.U32 R9, R5.reuse, 0x8, RZ ;  /* 0x0000000805097824 */ /* 0x040fe200078e00ff */
[----:B------:R-:W-:Y:S01]  /*1210*/  SHF.L.U64.HI R11, R5, 0x3, R10 ;  /* 0x00000003050b7819 */ /* 0x000fe2000001020a */
[C---:B------:R-:W-:Y:S01]  /*1220*/  IMAD.SHL.U32 R8, R0.reuse, 0x8, RZ ;  /* 0x0000000800087824 */ /* 0x040fe200078e00ff */
[----:B------:R-:W-:Y:S01]  /*1230*/  SHF.L.U64.HI R2, R0, 0x3, R3 ;  /* 0x0000000300027819 */ /* 0x000fe20000010203 */
[----:B------:R-:W3:Y:S03]  /*1240*/  LDC R4, c[0x0][0x394] ;  /* 0x0000e500ff047b82 */ /* 0x000ee60000000800 */
[----:B-1----:R-:W-:-:S04]  /*1250*/  IADD3 R6, P0, P1, R8, UR6, R9 ;  /* 0x0000000608067c10 */ /* 0x002fc8000f91e009 */
[----:B------:R-:W-:Y:S01]  /*1260*/  IADD3.X R7, PT, PT, R2, UR7, R11, P0, P1 ;  /* 0x0000000702077c10 */ /* 0x000fe200087e240b */
[----:B------:R-:W1:Y:S05]  /*1270*/  LDCU.64 UR6, c[0x0][0x3a0] ;  /* 0x00007400ff0677ac */ /* 0x000e6a0008000a00 */
[----:B0-----:R-:W4:Y:S01]  /*1280*/  LDG.E.64 R6, desc[UR10][R6.64] ;  /* 0x0000000a06067981 */ /* 0x001f22000c1e1b00 */
[----:B-1----:R-:W-:-:S04]  /*1290*/  IADD3 R8, P0, P1, R8, UR6, R9 ;  /* 0x0000000608087c10 */ /* 0x002fc8000f91e009 */
[----:B------:R-:W-:Y:S02]  /*12a0*/  IADD3.X R9, PT, PT, R2, UR7, R11, P0, P1 ;  /* 0x0000000702097c10 */ /* 0x000fe400087e240b */
[----:B---3--:R-:W-:-:S03]  /*12b0*/  ISETP.GE.AND P0, PT, R4, 0x2, PT ;  /* 0x000000020400780c */ /* 0x008fc60003f06270 */
[----:B----4-:R0:W-:Y:S10]  /*12c0*/  STG.E.64 desc[UR10][R8.64], R6 ;  /* 0x0000000608007986 */ /* 0x0101f4000c101b0a */
[----:B------:R-:W-:Y:S05]  /*12d0*/  @!P0 BRA `(.L_x_16) ;  /* 0x0000000c00ac8947 */ /* 0x000fea0003800000 */
[----:B0-----:R-:W-:Y:S02]  /*12e0*/  VIADD R6, R4, 0xfffffffe ;  /* 0xfffffffe04067836 */ /* 0x001fe40000000000 */
[----:B------:R-:W-:-:S03]  /*12f0*/  IMAD.MOV.U32 R7, RZ, RZ, 0x1 ;  /* 0x00000001ff077424 */ /* 0x000fc600078e00ff */
[----:B------:R-:W-:-:S13]  /*1300*/  ISETP.GE.U32.AND P0, PT, R6, 0x3, PT ;  /* 0x000000030600780c */ /* 0x000fda0003f06070 */
[----:B------:R-:W-:Y:S05]  /*1310*/  @!P0 BRA `(.L_x_17) ;  /* 0x0000000800bc8947 */ /* 0x000fea0003800000 */
[----:B--2---:R-:W0:Y:S01]  /*1320*/  LDC.64 R16, c[0x0][0x380] ;  /* 0x0000e000ff107b82 */ /* 0x004e220000000a00 */
[----:B------:R-:W-:Y:S01]  /*1330*/  LOP3.LUT R11, R0, 0xfffffffc, RZ, 0xc0, !PT ;  /* 0xfffffffc000b7812 */ /* 0x000fe200078ec0ff */
[C---:B------:R-:W-:Y:S01]  /*1340*/  VIADD R7, R4.reuse, 0xfffffffb ;  /* 0xfffffffb04077836 */ /* 0x040fe20000000000 */
[----:B------:R-:W1:Y:S01]  /*1350*/  LDCU UR6, c[0x0][0x3ac] ;  /* 0x00007580ff0677ac */ /* 0x000e620008000800 */
[C---:B------:R-:W-:Y:S02]  /*1360*/  VIADD R8, R4.reuse, 0xfffffffc ;  /* 0xfffffffc04087836 */ /* 0x040fe40000000000 */
[----:B------:R-:W-:Y:S01]  /*1370*/  VIADD R9, R4, 0xfffffffd ;  /* 0xfffffffd04097836 */ /* 0x000fe20000000000 */
[----:B------:R-:W2:Y:S01]  /*1380*/  LDCU UR7, c[0x0][0x3a8] ;  /* 0x00007500ff0777ac */ /* 0x000ea20008000800 */
[----:B------:R-:W-:Y:S02]  /*1390*/  IMAD.MOV.U32 R10, RZ, RZ, RZ ;  /* 0x000000ffff0a7224 */ /* 0x000fe400078e00ff */
[----:B------:R-:W-:-:S02]  /*13a0*/  IMAD.MOV R11, RZ, RZ, -R11 ;  /* 0x000000ffff0b7224 */ /* 0x000fc400078e0a0b */
[----:B012---:R-:W-:-:S07]  /*13b0*/  IMAD.WIDE R16, R5, 0x8, R16 ;  /* 0x0000000805107825 */ /* 0x007fce00078e0210 */
.L_x_26:
[C---:B0-----:R-:W-:Y:S02]  /*13c0*/  IADD3 R21, P0, PT, R6.reuse, 0x1, RZ ;  /* 0x0000000106157810 */ /* 0x041fe40007f1e0ff */
[----:B-1----:R-:W-:Y:S02]  /*13d0*/  IADD3 R12, P1, PT, R7, 0x1, RZ ;  /* 0x00000001070c7810 */ /* 0x002fe40007f3e0ff */
[----:B------:R-:W-:Y:S02]  /*13e0*/  LEA.HI.X.SX32 R14, R6, RZ, 0x1, P0 ;  /* 0x000000ff060e7211 */ /* 0x000fe400000f0eff */
[----:B------:R-:W-:Y:S02]  /*13f0*/  IADD3 R25, P2, PT, R8, 0x1, RZ ;  /* 0x0000000108197810 */ /* 0x000fe40007f5e0ff */
[----:B------:R-:W-:Y:S02]  /*1400*/  LOP3.LUT R2, R14, UR6, RZ, 0xfc, !PT ;  /* 0x000000060e027c12 */ /* 0x000fe4000f8efcff */
[----:B------:R-:W-:-:S02]  /*1410*/  IADD3 R28, P3, PT, R9, 0x1, RZ ;  /* 0x00000001091c7810 */ /* 0x000fc40007f7e0ff */
[----:B------:R-:W-:Y:S02]  /*1420*/  ISETP.NE.U32.AND P0, PT, R2, RZ, PT ;  /* 0x000000ff0200720c */ /* 0x000fe40003f05070 */
[----:B------:R-:W-:Y:S02]  /*1430*/  LEA.HI.X.SX32 R13, R7, RZ, 0x1, P1 ;  /* 0x000000ff070d7211 */ /* 0x000fe400008f0eff */
[----:B------:R-:W-:Y:S02]  /*1440*/  LEA.HI.X.SX32 R27, R8, RZ, 0x1, P2 ;  /* 0x000000ff081b7211 */ /* 0x000fe400010f0eff */
[----:B------:R-:W-:-:S07]  /*1450*/  LEA.HI.X.SX32 R29, R9, RZ, 0x1, P3 ;  /* 0x000000ff091d7211 */ /* 0x000fce00018f0eff */
[----:B------:R-:W-:Y:S05]  /*1460*/  @P0 BRA `(.L_x_18) ;  /* 0x0000000000500947 */ /* 0x000fea0003800000 */
        /* <DEDUP_REMOVED lines=20> */
.L_x_18:
[----:B------:R-:W-:Y:S01]  /*15b0*/  IMAD.MOV.U32 R2, RZ, RZ, R21 ;  /* 0x000000ffff027224 */ /* 0x000fe200078e0015 */
[----:B------:R-:W-:-:S07]  /*15c0*/  MOV R4, 0x15e0 ;  /* 0x000015e000047802 */ /* 0x000fce0000000f00 */
[----:B------:R-:W-:Y:S05]  /*15d0*/  CALL.REL.NOINC `($__internal_0_$__cuda_sm20_rem_u64) ;  /* 0x0000001c00007944 */ /* 0x000fea0003c00000 */
[----:B------:R-:W-:-:S04]  /*15e0*/  ISETP.NE.U32.AND P0, PT, R14, RZ, PT ;  /* 0x000000ff0e00720c */ /* 0x000fc80003f05070 */
[----:B------:R-:W-:-:S13]  /*15f0*/  ISETP.NE.AND.EX P0, PT, R15, RZ, PT, P0 ;  /* 0x000000ff0f00720c */ /* 0x000fda0003f05300 */
.L_x_19:
[----:B------:R-:W0:Y:S01]  /*1600*/  LDC.64 R30, c[0x0][0x3a0] ;  /* 0x0000e800ff1e7b82 */ /* 0x000e220000000a00 */
[----:B------:R-:W-:-:S05]  /*1610*/  IMAD.WIDE R32, R6, 0x8, R16 ;  /* 0x0000000806207825 */ /* 0x000fca00078e0210 */
[----:B------:R-:W2:Y:S04]  /*1620*/  @P0 LDG.E.64 R14, desc[UR10][R32.64] ;  /* 0x0000000a200e0981 */ /* 0x000ea8000c1e1b00 */
[----:B------:R-:W3:Y:S01]  /*1630*/  @!P0 LDG.E.64 R20, desc[UR10][R32.64] ;  /* 0x0000000a20148981 */ /* 0x000ee2000c1e1b00 */
[----:B0-----:R-:W-:-:S04]  /*1640*/  IMAD.WIDE R30, R5, 0x8, R30 ;  /* 0x00000008051e7825 */ /* 0x001fc800078e021e */
[----:B------:R-:W-:-:S05]  /*1650*/  IMAD.WIDE R30, R6, 0x8, R30 ;  /* 0x00000008061e7825 */ /* 0x000fca00078e021e */
[----:B------:R-:W2:Y:S01]  /*1660*/  @P0 LDG.E.64 R22, desc[UR10][R30.64+0x8] ;  /* 0x0000080a1e160981 */ /* 0x000ea2000c1e1b00 */
[----:B------:R-:W-:Y:S02]  /*1670*/  LOP3.LUT R2, R29, UR6, RZ, 0xfc, !PT ;  /* 0x000000061d027c12 */ /* 0x000fe4000f8efcff */
[----:B--2---:R-:W-:-:S04]  /*1680*/  @P0 ISETP.GT.U32.AND P1, PT, R22, R14, PT ;  /* 0x0000000e1600020c */ /* 0x004fc80003f24070 */
[----:B------:R-:W-:-:S04]  /*1690*/  @P0 ISETP.GT.U32.AND.EX P1, PT, R23, R15, PT, P1 ;  /* 0x0000000f1700020c */ /* 0x000fc80003f24110 */
[----:B------:R-:W-:Y:S02]  /*16a0*/  @P0 SEL R20, R22, R14, P1 ;  /* 0x0000000e16140207 */ /* 0x000fe40000800000 */
[----:B------:R-:W-:-:S05]  /*16b0*/  @P0 SEL R21, R23, R15, P1 ;  /* 0x0000000f17150207 */ /* 0x000fca0000800000 */
[----:B---3--:R0:W-:Y:S01]  /*16c0*/  STG.E.64 desc[UR10][R30.64], R20 ;  /* 0x000000141e007986 */ /* 0x0081e2000c101b0a */
        /* <DEDUP_REMOVED lines=22> */
.L_x_20:
[----:B------:R-:W-:Y:S01]  /*1830*/  IMAD.MOV.U32 R2, RZ, RZ, R28 ;  /* 0x000000ffff027224 */ /* 0x000fe200078e001c */
[----:B------:R-:W-:Y:S01]  /*1840*/  MOV R4, 0x1870 ;  /* 0x0000187000047802 */ /* 0x000fe20000000f00 */
[----:B------:R-:W-:-:S07]  /*1850*/  IMAD.MOV.U32 R14, RZ, RZ, R29 ;  /* 0x000000ffff0e7224 */ /* 0x000fce00078e001d */
[----:B------:R-:W-:Y:S05]  /*1860*/  CALL.REL.NOINC `($__internal_0_$__cuda_sm20_rem_u64) ;  /* 0x00000018005c7944 */ /* 0x000fea0003c00000 */
[----:B------:R-:W-:-:S04]  /*1870*/  ISETP.NE.U32.AND P0, PT, R14, RZ, PT ;  /* 0x000000ff0e00720c */ /* 0x000fc80003f05070 */
[----:B------:R-:W-:-:S13]  /*1880*/  ISETP.NE.AND.EX P0, PT, R15, RZ, PT, P0 ;  /* 0x000000ff0f00720c */ /* 0x000fda0003f05300 */
.L_x_21:
[----:B------:R-:W2:Y:S02]  /*1890*/  @P0 LDG.E.64 R14, desc[UR10][R32.64+-0x8] ;  /* 0xfffff80a200e0981 */ /* 0x000ea4000c1e1b00 */
[----:B--2---:R-:W-:-:S04]  /*18a0*/  @P0 ISETP.GT.U32.AND P1, PT, R20, R14, PT ;  /* 0x0000000e1400020c */ /* 0x004fc80003f24070 */
[----:B------:R-:W-:-:S04]  /*18b0*/  @P0 ISETP.GT.U32.AND.EX P1, PT, R21, R15, PT, P1 ;  /* 0x0000000f1500020c */ /* 0x000fc80003f24110 */
[----:B------:R-:W-:Y:S02]  /*18c0*/  @P0 SEL R20, R20, R14, P1 ;  /* 0x0000000e14140207 */ /* 0x000fe40000800000 */
        /* <DEDUP_REMOVED lines=26> */
.L_x_22:
[----:B------:R-:W-:Y:S01]  /*1a70*/  IMAD.MOV.U32 R2, RZ, RZ, R25 ;  /* 0x000000ffff027224 */ /* 0x000fe200078e0019 */
[----:B------:R-:W-:Y:S01]  /*1a80*/  MOV R4, 0x1ab0 ;  /* 0x00001ab000047802 */ /* 0x000fe20000000f00 */
[----:B------:R-:W-:-:S07]  /*1a90*/  IMAD.MOV.U32 R14, RZ, RZ, R27 ;  /* 0x000000ffff0e7224 */ /* 0x000fce00078e001b */
[----:B0-----:R-:W-:Y:S05]  /*1aa0*/  CALL.REL.NOINC `($__internal_0_$__cuda_sm20_rem_u64) ;  /* 0x0000001400cc7944 */ /* 0x001fea0003c00000 */
[----:B------:R-:W-:-:S04]  /*1ab0*/  ISETP.NE.U32.AND P0, PT, R14, RZ, PT ;  /* 0x000000ff0e00720c */ /* 0x000fc80003f05070 */
[----:B------:R-:W-:-:S13]  /*1ac0*/  ISETP.NE.AND.EX P0, PT, R15, RZ, PT, P0 ;  /* 0x000000ff0f00720c */ /* 0x000fda0003f05300 */
.L_x_23:
        /* <DEDUP_REMOVED lines=30> */
.L_x_24:
[----:B------:R-:W-:Y:S01]  /*1cb0*/  IMAD.MOV.U32 R2, RZ, RZ, R12 ;  /* 0x000000ffff027224 */ /* 0x000fe200078e000c */
[----:B------:R-:W-:Y:S01]  /*1cc0*/  MOV R4, 0x1cf0 ;  /* 0x00001cf000047802 */ /* 0x000fe20000000f00 */
[----:B------:R-:W-:-:S07]  /*1cd0*/  IMAD.MOV.U32 R14, RZ, RZ, R13 ;  /* 0x000000ffff0e7224 */ /* 0x000fce00078e000d */
[----:B0-----:R-:W-:Y:S05]  /*1ce0*/  CALL.REL.NOINC `($__internal_0_$__cuda_sm20_rem_u64) ;  /* 0x00000014003c7944 */ /* 0x001fea0003c00000 */
[----:B------:R-:W-:-:S04]  /*1cf0*/  ISETP.NE.U32.AND P0, PT, R14, RZ, PT ;  /* 0x000000ff0e00720c */ /* 0x000fc80003f05070 */
[----:B------:R-:W-:-:S13]  /*1d00*/  ISETP.NE.AND.EX P0, PT, R15, RZ, PT, P0 ;  /* 0x000000ff0f00720c */ /* 0x000fda0003f05300 */
.L_x_25:
[----:B------:R-:W2:Y:S02]  /*1d10*/  @P0 LDG.E.64 R12, desc[UR10][R32.64+-0x18] ;  /* 0xffffe80a200c0981 */ /* 0x000ea4000c1e1b00 */
[----:B--2---:R-:W-:-:S04]  /*1d20*/  @P0 ISETP.GT.U32.AND P1, PT, R20, R12, PT ;  /* 0x0000000c1400020c */ /* 0x004fc80003f24070 */
[----:B------:R-:W-:-:S04]  /*1d30*/  @P0 ISETP.GT.U32.AND.EX P1, PT, R21, R13, PT, P1 ;  /* 0x0000000d1500020c */ /* 0x000fc80003f24110 */
[----:B------:R-:W-:Y:S02]  /*1d40*/  @P0 SEL R12, R20, R12, P1 ;  /* 0x0000000c140c0207 */ /* 0x000fe40000800000 */
[----:B------:R-:W-:-:S06]  /*1d50*/  @P0 SEL R13, R21, R13, P1 ;  /* 0x0000000d150d0207 */ /* 0x000fcc0000800000 */
[----:B------:R-:W2:Y:S01]  /*1d60*/  @!P0 LDG.E.64 R12, desc[UR10][R32.64+-0x18] ;  /* 0xffffe80a200c8981 */ /* 0x000ea2000c1e1b00 */
[----:B------:R-:W-:Y:S02]  /*1d70*/  VIADD R11, R11, 0x4 ;  /* 0x000000040b0b7836 */ /* 0x000fe40000000000 */
[----:B------:R-:W-:Y:S02]  /*1d80*/  VIADD R7, R7, 0xfffffffc ;  /* 0xfffffffc07077836 */ /* 0x000fe40000000000 */
[----:B------:R-:W-:Y:S01]  /*1d90*/  VIADD R8, R8, 0xfffffffc ;  /* 0xfffffffc08087836 */ /* 0x000fe20000000000 */
[----:B------:R-:W-:Y:S01]  /*1da0*/  ISETP.NE.AND P0, PT, R11, RZ, PT ;  /* 0x000000ff0b00720c */ /* 0x000fe20003f05270 */
[----:B------:R-:W-:Y:S02]  /*1db0*/  VIADD R9, R9, 0xfffffffc ;  /* 0xfffffffc09097836 */ /* 0x000fe40000000000 */
[----:B------:R-:W-:Y:S02]  /*1dc0*/  VIADD R10, R10, 0x4 ;  /* 0x000000040a0a7836 */ /* 0x000fe40000000000 */
[----:B------:R-:W-:Y:S01]  /*1dd0*/  VIADD R6, R6, 0xfffffffc ;  /* 0xfffffffc06067836 */ /* 0x000fe20000000000 */
[----:B--2---:R1:W-:Y:S07]  /*1de0*/  STG.E.64 desc[UR10][R30.64+-0x18], R12 ;  /* 0xffffe80c1e007986 */ /* 0x0043ee000c101b0a */
[----:B------:R-:W-:Y:S05]  /*1df0*/  @P0 BRA `(.L_x_26) ;  /* 0xfffffff400700947 */ /* 0x000fea000383ffff */
[----:B------:R-:W-:-:S07]  /*1e00*/  VIADD R7, R10, 0x1 ;  /* 0x000000010a077836 */ /* 0x000fce0000000000 */
.L_x_17:
[----:B------:R-:W-:-:S13]  /*1e10*/  LOP3.LUT P0, R6, R0, 0x3, RZ, 0xc0, !PT ;  /* 0x0000000300067812 */ /* 0x000fda000780c0ff */
[----:B------:R-:W-:Y:S05]  /*1e20*/  @!P0 BRA `(.L_x_16) ;  /* 0x0000000000d88947 */ /* 0x000fea0003800000 */
[----:B------:R-:W3:Y:S01]  /*1e30*/  LDC.64 R10, c[0x0][0x3a0] ;  /* 0x0000e800ff0a7b82 */ /* 0x000ee20000000a00 */
[----:B------:R-:W-:Y:S01]  /*1e40*/  IMAD.IADD R7, R0, 0x1, -R7 ;  /* 0x0000000100077824 */ /* 0x000fe200078e0a07 */
[----:B------:R-:W4:Y:S01]  /*1e50*/  LDCU UR6, c[0x0][0x3ac] ;  /* 0x00007580ff0677ac */ /* 0x000f220008000800 */
[----:B------:R-:W-:Y:S01]  /*1e60*/  IMAD.MOV R6, RZ, RZ, -R6 ;  /* 0x000000ffff067224 */ /* 0x000fe200078e0a06 */
[----:B------:R-:W0:Y:S04]  /*1e70*/  LDCU UR7, c[0x0][0x3a8] ;  /* 0x00007500ff0777ac */ /* 0x000e280008000800 */
[----:B------:R-:W5:Y:S01]  /*1e80*/  LDC.64 R8, c[0x0][0x380] ;  /* 0x0000e000ff087b82 */ /* 0x000f620000000a00 */
[----:B---3--:R-:W-:-:S04]  /*1e90*/  IMAD.WIDE R10, R5, 0x8, R10 ;  /* 0x00000008050a7825 */ /* 0x008fc800078e020a */
[----:B0---45:R-:W-:-:S07]  /*1ea0*/  IMAD.WIDE R8, R5, 0x8, R8 ;  /* 0x0000000805087825 */ /* 0x031fce00078e0208 */
.L_x_29:
[C---:B--2---:R-:W-:Y:S01]  /*1eb0*/  IADD3 R17, P0, PT, R7.reuse, 0x1, RZ ;  /* 0x0000000107117810 */ /* 0x044fe20007f1e0ff */
[----:B------:R-:W-:Y:S02]  /*1ec0*/  VIADD R6, R6, 0x1 ;  /* 0x0000000106067836 */ /* 0x000fe40000000000 */
[C---:B-1-3--:R-:W-:Y:S01]  /*1ed0*/  IMAD.WIDE R12, R7.reuse, 0x8, R8 ;  /* 0x00000008070c7825 */ /* 0x04afe200078e0208 */
[----:B------:R-:W-:Y:S02]  /*1ee0*/  LEA.HI.X.SX32 R14, R7, RZ, 0x1, P0 ;  /* 0x000000ff070e7211 */ /* 0x000fe400000f0eff */
[----:B------:R-:W-:Y:S02]  /*1ef0*/  ISETP.NE.AND P2, PT, R6, RZ, PT ;  /* 0x000000ff0600720c */ /* 0x000fe40003f45270 */
[----:B------:R-:W-:-:S04]  /*1f00*/  LOP3.LUT R2, R14, UR6, RZ, 0xfc, !PT ;  /* 0x000000060e027c12 */ /* 0x000fc8000f8efcff */
[----:B------:R-:W-:-:S13]  /*1f10*/  ISETP.NE.U32.AND P0, PT, R2, RZ, PT ;  /* 0x000000ff0200720c */ /* 0x000fda0003f05070 */
        /* <DEDUP_REMOVED lines=21> */
.L_x_27:
[----:B------:R-:W-:Y:S01]  /*2070*/  IMAD.MOV.U32 R2, RZ, RZ, R17 ;  /* 0x000000ffff027224 */ /* 0x000fe200078e0011 */
[----:B------:R-:W-:-:S07]  /*2080*/  MOV R4, 0x20a0 ;  /* 0x000020a000047802 */ /* 0x000fce0000000f00 */
[----:B------:R-:W-:Y:S05]  /*2090*/  CALL.REL.NOINC `($__internal_0_$__cuda_sm20_rem_u64) ;  /* 0x0000001000507944 */ /* 0x000fea0003c00000 */
[----:B------:R-:W-:-:S04]  /*20a0*/  ISETP.NE.U32.AND P0, PT, R14, RZ, PT ;  /* 0x000000ff0e00720c */ /* 0x000fc80003f05070 */
[----:B------:R-:W-:-:S13]  /*20b0*/  ISETP.NE.AND.EX P0, PT, R15, RZ, PT, P0 ;  /* 0x000000ff0f00720c */ /* 0x000fda0003f05300 */
.L_x_28:
[----:B------:R-:W-:Y:S01]  /*20c0*/  IMAD.WIDE R20, R7, 0x8, R10 ;  /* 0x0000000807147825 */ /* 0x000fe200078e020a */
[----:B------:R-:W2:Y:S04]  /*20d0*/  @P0 LDG.E.64 R16, desc[UR10][R12.64] ;  /* 0x0000000a0c100981 */ /* 0x000ea8000c1e1b00 */
[----:B------:R-:W2:Y:S02]  /*20e0*/  @P0 LDG.E.64 R14, desc[UR10][R20.64+0x8] ;  /* 0x0000080a140e0981 */ /* 0x000ea4000c1e1b00 */
[----:B--2---:R-:W-:-:S04]  /*20f0*/  @P0 ISETP.GT.U32.AND P1, PT, R14, R16, PT ;  /* 0x000000100e00020c */ /* 0x004fc80003f24070 */
[----:B------:R-:W-:-:S04]  /*2100*/  @P0 ISETP.GT.U32.AND.EX P1, PT, R15, R17, PT, P1 ;  /* 0x000000110f00020c */ /* 0x000fc80003f24110 */
[----:B------:R-:W-:Y:S02]  /*2110*/  @P0 SEL R14, R14, R16, P1 ;  /* 0x000000100e0e0207 */ /* 0x000fe40000800000 */
[----:B------:R-:W-:-:S06]  /*2120*/  @P0 SEL R15, R15, R17, P1 ;  /* 0x000000110f0f0207 */ /* 0x000fcc0000800000 */
[----:B------:R-:W2:Y:S01]  /*2130*/  @!P0 LDG.E.64 R14, desc[UR10][R12.64] ;  /* 0x0000000a0c0e8981 */ /* 0x000ea2000c1e1b00 */
[----:B------:R-:W-:Y:S02]  /*2140*/  VIADD R7, R7, 0xffffffff ;  /* 0xffffffff07077836 */ /* 0x000fe40000000000 */
[----:B--2---:R-:W-:Y:S02]  /*2150*/  IMAD.MOV.U32 R12, RZ, RZ, R14 ;  /* 0x000000ffff0c7224 */ /* 0x004fe400078e000e */
[----:B------:R-:W-:-:S05]  /*2160*/  IMAD.MOV.U32 R13, RZ, RZ, R15 ;  /* 0x000000ffff0d7224 */ /* 0x000fca00078e000f */
[----:B------:R3:W-:Y:S01]  /*2170*/  STG.E.64 desc[UR10][R20.64], R12 ;  /* 0x0000000c14007986 */ /* 0x0007e2000c101b0a */
[----:B------:R-:W-:Y:S05]  /*2180*/  @P2 BRA `(.L_x_29) ;  /* 0xfffffffc00482947 */ /* 0x000fea000383ffff */
.L_x_16:
[----:B------:R-:W4:Y:S02]  /*2190*/  LDCU UR8, c[0x0][0x394] ;  /* 0x00007280ff0877ac */ /* 0x000f240008000800 */
[----:B----4-:R-:W-:-:S13]  /*21a0*/  ISETP.NE.AND P0, PT, RZ, UR8, PT ;  /* 0x00000008ff007c0c */ /* 0x010fda000bf05270 */
[----:B------:R-:W-:Y:S05]  /*21b0*/  @!P0 EXIT ;  /* 0x000000000000894d */ /* 0x000fea0003800000 */
[----:B-1-3--:R-:W1:Y:S01]  /*21c0*/  LDC.64 R12, c[0x0][0x3a8] ;  /* 0x0000ea00ff0c7b82 */ /* 0x00ae620000000a00 */
[----:B------:R-:W3:Y:S01]  /*21d0*/  LDCU.64 UR12, c[0x0][0x398] ;  /* 0x00007300ff0c77ac */ /* 0x000ee20008000a00 */
[----:B------:R-:W-:Y:S01]  /*21e0*/  IMAD.WIDE R10, R5, 0x8, RZ ;  /* 0x00000008050a7825 */ /* 0x000fe200078e02ff */
[----:B0-----:R-:W-:Y:S01]  /*21f0*/  LOP3.LUT R9, RZ, R18, RZ, 0x33, !PT ;  /* 0x00000012ff097212 */ /* 0x001fe200078e33ff */
[----:B------:R-:W-:Y:S01]  /*2200*/  UISETP.GE.U32.AND UP0, UPT, UR8, 0x4, UPT ;  /* 0x000000040800788c */ /* 0x000fe2000bf06070 */
[----:B------:R-:W-:Y:S01]  /*2210*/  LOP3.LUT R18, RZ, R19, RZ, 0x33, !PT ;  /* 0x00000013ff127212 */ /* 0x000fe200078e33ff */
[----:B------:R-:W-:Y:S01]  /*2220*/  USHF.R.S32.HI UR7, URZ, 0x1f, UR8 ;  /* 0x0000001fff077899 */ /* 0x000fe20008011408 */
[----:B------:R-:W-:Y:S01]  /*2230*/  UMOV UR5, URZ ;  /* 0x000000ff00057c82 */ /* 0x000fe20008000000 */
[----:B------:R-:W-:Y:S01]  /*2240*/  UMOV UR6, URZ ;  /* 0x000000ff00067c82 */ /* 0x000fe20008000000 */
[----:B---3--:R-:W-:-:S04]  /*2250*/  IADD3 R7, P0, PT, R10, UR12, RZ ;  /* 0x0000000c0a077c10 */ /* 0x008fc8000ff1e0ff */
[C---:B------:R-:W-:Y:S02]  /*2260*/  LEA R6, P2, R0.reuse, R7, 0x3 ;  /* 0x0000000700067211 */ /* 0x040fe400078418ff */
[----:B------:R-:W-:Y:S02]  /*2270*/  IADD3.X R4, PT, PT, R11, UR13, RZ, P0, !PT ;  /* 0x0000000d0b047c10 */ /* 0x000fe400087fe4ff */
[----:B-1----:R-:W-:Y:S02]  /*2280*/  IADD3 R2, P0, P1, R9, UR8, R12 ;  /* 0x0000000809027c10 */ /* 0x002fe4000f91e00c */
[----:B------:R-:W-:Y:S02]  /*2290*/  LEA.HI.X R7, R0, R4, R3, 0x3, P2 ;  /* 0x0000000400077211 */ /* 0x000fe400010f1c03 */
[--C-:B------:R-:W-:Y:S02]  /*22a0*/  SHF.R.U64 R0, R12, 0x1, R13.reuse ;  /* 0x000000010c007819 */ /* 0x100fe4000000120d */
[----:B------:R-:W-:-:S02]  /*22b0*/  IADD3.X R3, PT, PT, R18, UR7, R13, P0, P1 ;  /* 0x0000000712037c10 */ /* 0x000fc400087e240d */
[----:B------:R-:W-:Y:S01]  /*22c0*/  SHF.R.U32.HI R9, RZ, 0x1, R13 ;  /* 0x00000001ff097819 */ /* 0x000fe2000001160d */
[----:B------:R-:W-:Y:S06]  /*22d0*/  BRA.U !UP0, `(.L_x_30) ;  /* 0x0000000908987547 */ /* 0x000fec000b800000 */
[----:B------:R-:W0:Y:S01]  /*22e0*/  LDCU.64 UR14, c[0x0][0x3a0] ;  /* 0x00007400ff0e77ac */ /* 0x000e220008000a00 */
[C---:B------:R-:W-:Y:S01]  /*22f0*/  IMAD.SHL.U32 R13, R0.reuse, 0x8, RZ ;  /* 0x00000008000d7824 */ /* 0x040fe200078e00ff */
[----:B------:R-:W-:Y:S01]  /*2300*/  SHF.L.U64.HI R12, R0, 0x3, R9 ;  /* 0x00000003000c7819 */ /* 0x000fe20000010209 */
[----:B------:R-:W-:Y:S01]  /*2310*/  IMAD.MOV.U32 R8, RZ, RZ, R10 ;  /* 0x000000ffff087224 */ /* 0x000fe200078e000a */
[----:B------:R-:W-:Y:S02]  /*2320*/  ULOP3.LUT UR5, UR8, 0xfffffffc, URZ, 0xc0, !UPT ;  /* 0xfffffffc08057892 */ /* 0x000fe4000f8ec0ff */
[----:B------:R-:W-:Y:S01]  /*2330*/  IADD3 R4, P0, PT, R13, UR12, RZ ;  /* 0x0000000c0d047c10 */ /* 0x000fe2000ff1e0ff */
[----:B------:R-:W1:Y:S03]  /*2340*/  LDCU.64 UR16, c[0x0][0x388] ;  /* 0x00007100ff1077ac */ /* 0x000e660008000a00 */
[----:B------:R-:W-:Y:S01]  /*2350*/  IADD3.X R10, PT, PT, R12, UR13, RZ, P0, !PT ;  /* 0x0000000d0c0a7c10 */ /* 0x000fe200087fe4ff */
[----:B------:R-:W-:Y:S01]  /*2360*/  UMOV UR6, UR7 ;  /* 0x0000000700067c82 */ /* 0x000fe20008000000 */
[----:B--2---:R-:W-:Y:S01]  /*2370*/  IADD3 R15, P0, PT, R0, 0x3, RZ ;  /* 0x00000003000f7810 */ /* 0x004fe20007f1e0ff */
[----:B------:R-:W-:Y:S01]  /*2380*/  UMOV UR4, URZ ;  /* 0x000000ff00047c82 */ /* 0x000fe20008000000 */
[----:B------:R-:W-:Y:S01]  /*2390*/  UMOV UR9, UR7 ;  /* 0x0000000700097c82 */ /* 0x000fe20008000000 */
[----:B------:R-:W-:-:S02]  /*23a0*/  UMOV UR8, UR5 ;  /* 0x0000000500087c82 */ /* 0x000fc40008000000 */
[----:B------:R-:W-:Y:S01]  /*23b0*/  IMAD.X R14, RZ, RZ, R9, P0 ;  /* 0x000000ffff0e7224 */ /* 0x000fe200000e0609 */
[----:B0-----:R-:W-:Y:S01]  /*23c0*/  IADD3 R13, P1, PT, -R13, UR14, RZ ;  /* 0x0000000e0d0d7c10 */ /* 0x001fe2000ff3e1ff */
[----:B------:R-:W-:-:S03]  /*23d0*/  UMOV UR14, 0x6 ;  /* 0x00000006000e7882 */ /* 0x000fc60000000000 */
[----:B------:R-:W-:-:S09]  /*23e0*/  IADD3.X R12, PT, PT, ~R12, UR15, RZ, P1, !PT ;  /* 0x0000000f0c0c7c10 */ /* 0x000fd20008ffe5ff */
.L_x_42:
[----:B0--34-:R-:W0:Y:S01]  /*23f0*/  LDC.64 R16, c[0x0][0x3a8] ;  /* 0x0000ea00ff107b82 */ /* 0x019e220000000a00 */
[----:B------:R-:W-:-:S04]  /*2400*/  UIADD3 UR12, UP0, UPT, UR14, -0x6, URZ ;  /* 0xfffffffa0e0c7890 */ /* 0x000fc8000ff1e0ff */
[----:B------:R-:W-:-:S06]  /*2410*/  UIADD3.X UR13, UPT, UPT, UR4, -0x1, URZ, UP0, !UPT ;  /* 0xffffffff040d7890 */ /* 0x000fcc00087fe4ff */
[----:B------:R-:W-:Y:S01]  /*2420*/  IMAD.U32 R18, RZ, RZ, UR13 ;  /* 0x0000000dff127e24 */ /* 0x000fe2000f8e00ff */
[----:B0-----:R-:W-:-:S04]  /*2430*/  ISETP.LE.U32.AND P0, PT, R16, UR12, PT ;  /* 0x0000000c10007c0c */ /* 0x001fc8000bf03070 */
[----:B------:R-:W-:Y:S02]  /*2440*/  ISETP.GE.U32.AND.EX P0, PT, R18, R17, PT, P0 ;  /* 0x000000111200720c */ /* 0x000fe40003f06100 */
[----:B------:R-:W-:-:S05]  /*2450*/  IADD3 R18, P1, PT, R8, R4, RZ ;  /* 0x0000000408127210 */ /* 0x000fca0007f3e0ff */
[----:B------:R-:W-:-:S06]  /*2460*/  IMAD.X R19, R11, 0x1, R10, P1 ;  /* 0x000000010b137824 */ /* 0x000fcc00008e060a */
[----:B-12---:R-:W2:Y:S01]  /*2470*/  @!P0 LDG.E.64 R24, desc[UR10][R18.64] ;  /* 0x0000000a12188981 */ /* 0x006ea2000c1e1b00 */
[----:B-1----:R-:W-:Y:S01]  /*2480*/  IADD3 R20, P1, PT, R8, UR16, RZ ;  /* 0x0000001008147c10 */ /* 0x002fe2000ff3e0ff */
[----:B------:R-:W-:-:S03]  /*2490*/  UIADD3 UR8, UP0, UPT, UR8, -0x4, URZ ;  /* 0xfffffffc08087890 */ /* 0x000fc6000ff1e0ff */
[----:B------:R-:W-:Y:S01]  /*24a0*/  IADD3.X R21, PT, PT, R11, UR17, RZ, P1, !PT ;  /* 0x000000110b157c10 */ /* 0x000fe20008ffe4ff */
[----:B------:R-:W-:Y:S01]  /*24b0*/  UIADD3.X UR9, UPT, UPT, UR9, -0x1, URZ, UP0, !UPT ;  /* 0xffffffff09097890 */ /* 0x000fe200087fe4ff */
[----:B------:R-:W-:Y:S01]  /*24c0*/  IADD3 R22, P1, PT, R8, R13, RZ ;  /* 0x0000000d08167210 */ /* 0x000fe20007f3e0ff */
[----:B------:R-:W-:-:S04]  /*24d0*/  UISETP.NE.U32.AND UP0, UPT, UR8, URZ, UPT ;  /* 0x000000ff0800728c */ /* 0x000fc8000bf05070 */
[----:B------:R-:W-:Y:S01]  /*24e0*/  UISETP.NE.AND.EX UP0, UPT, UR9, URZ, UPT, UP0 ;  /* 0x000000ff0900728c */ /* 0x000fe2000bf05300 */
[----:B------:R-:W-:Y:S01]  /*24f0*/  IMAD.X R23, R11, 0x1, R12, P1 ;  /* 0x000000010b177824 */ /* 0x000fe200008e060c */
[----:B--2---:R0:W-:Y:S01]  /*2500*/  @!P0 STG.E.64 desc[UR10][R20.64], R24 ;  /* 0x0000001814008986 */ /* 0x0041e2000c101b0a */
[----:B------:R-:W-:Y:S08]  /*2510*/  @!P0 BRA `(.L_x_31) ;  /* 0x0000000000648947 */ /* 0x000ff00003800000 */
[----:B0-----:R-:W0:Y:S01]  /*2520*/  LDC R24, c[0x0][0x394] ;  /* 0x0000e500ff187b82 */ /* 0x001e220000000800 */
[----:B------:R-:W-:-:S04]  /*2530*/  IADD3 R25, P1, PT, R15, -0x3, RZ ;  /* 0xfffffffd0f197810 */ /* 0x000fc80007f3e0ff */
[----:B0-----:R-:W-:Y:S02]  /*2540*/  ISETP.GE.U32.AND P0, PT, R25, R24, PT ;  /* 0x000000181900720c */ /* 0x001fe40003f06070 */
[----:B------:R-:W-:-:S04]  /*2550*/  IADD3.X R24, PT, PT, R14, -0x1, RZ, P1, !PT ;  /* 0xffffffff0e187810 */ /* 0x000fc80000ffe4ff */
[----:B------:R-:W-:-:S13]  /*2560*/  ISETP.GE.U32.AND.EX P0, PT, R24, UR7, PT, P0 ;  /* 0x0000000718007c0c */ /* 0x000fda000bf06100 */
[----:B------:R-:W-:Y:S05]  /*2570*/  @!P0 BRA `(.L_x_32) ;  /* 0x0000000000308947 */ /* 0x000fea0003800000 */
[----:B------:R-:W-:-:S04]  /*2580*/  ISETP.GE.U32.AND P0, PT, R25, R2, PT ;  /* 0x000000021900720c */ /* 0x000fc80003f06070 */
[----:B------:R-:W-:-:S13]  /*2590*/  ISETP.GE.U32.AND.EX P0, PT, R24, R3, PT, P0 ;  /* 0x000000031800720c */ /* 0x000fda0003f06100 */
[----:B------:R-:W2:Y:S04]  /*25a0*/  @!P0 LDG.E.64 R26, desc[UR10][R6.64] ;  /* 0x0000000a061a8981 */ /* 0x000ea8000c1e1b00 */
[----:B------:R-:W2:Y:S02]  /*25b0*/  @!P0 LDG.E.64 R24, desc[UR10][R22.64] ;  /* 0x0000000a16188981 */ /* 0x000ea4000c1e1b00 */
[----:B--2---:R-:W-:-:S04]  /*25c0*/  @!P0 ISETP.GT.U32.AND P1, PT, R26, R24, PT ;  /* 0x000000181a00820c */ /* 0x004fc80003f24070 */
[----:B------:R-:W-:-:S04]  /*25d0*/  @!P0 ISETP.GT.U32.AND.EX P1, PT, R27, R25, PT, P1 ;  /* 0x000000191b00820c */ /* 0x000fc80003f24110 */
[----:B------:R-:W-:Y:S02]  /*25e0*/  @!P0 SEL R24, R26, R24, P1 ;  /* 0x000000181a188207 */ /* 0x000fe40000800000 */
[----:B------:R-:W-:-:S05]  /*25f0*/  @!P0 SEL R25, R27, R25, P1 ;  /* 0x000000191b198207 */ /* 0x000fca0000800000 */
[----:B------:R1:W-:Y:S04]  /*2600*/  @!P0 STG.E.64 desc[UR10][R20.64], R24 ;  /* 0x0000001814008986 */ /* 0x0003e8000c101b0a */
[----:B------:R-:W2:Y:S04]  /*2610*/  @P0 LDG.E.64 R26, desc[UR10][R22.64] ;  /* 0x0000000a161a0981 */ /* 0x000ea8000c1e1b00 */
[----:B--2---:R1:W-:Y:S01]  /*2620*/  @P0 STG.E.64 desc[UR10][R20.64], R26 ;  /* 0x0000001a14000986 */ /* 0x0043e2000c101b0a */
[----:B------:R-:W-:Y:S05]  /*2630*/  BRA `(.L_x_31) ;  /* 0x00000000001c7947 */ /* 0x000fea0003800000 */
.L_x_32:
[----:B------:R-:W2:Y:S04]  /*2640*/  LDG.E.64 R26, desc[UR10][R18.64] ;  /* 0x0000000a121a7981 */ /* 0x000ea8000c1e1b00 */
[----:B------:R-:W2:Y:S02]  /*2650*/  LDG.E.64 R24, desc[UR10][R22.64] ;  /* 0x0000000a16187981 */ /* 0x000ea4000c1e1b00 */
[----:B--2---:R-:W-:-:S04]  /*2660*/  ISETP.GT.U32.AND P0, PT, R26, R24, PT ;  /* 0x000000181a00720c */ /* 0x004fc80003f04070 */
[----:B------:R-:W-:-:S04]  /*2670*/  ISETP.GT.U32.AND.EX P0, PT, R27, R25, PT, P0 ;  /* 0x000000191b00720c */ /* 0x000fc80003f04100 */
[----:B------:R-:W-:Y:S02]  /*2680*/  SEL R24, R26, R24, P0 ;  /* 0x000000181a187207 */ /* 0x000fe40000000000 */
[----:B------:R-:W-:-:S05]  /*2690*/  SEL R25, R27, R25, P0 ;  /* 0x000000191b197207 */ /* 0x000fca0000000000 */
[----:B------:R2:W-:Y:S02]  /*26a0*/  STG.E.64 desc[UR10][R20.64], R24 ;  /* 0x0000001814007986 */ /* 0x0005e4000c101b0a */
.L_x_31:
[----:B------:R-:W-:-:S04]  /*26b0*/  UIADD3 UR12, UP1, UPT, UR14, -0x4, URZ ;  /* 0xfffffffc0e0c7890 */ /* 0x000fc8000ff3e0ff */
[----:B------:R-:W-:Y:S02]  /*26c0*/  UIADD3.X UR13, UPT, UPT, UR4, -0x1, URZ, UP1, !UPT ;  /* 0xffffffff040d7890 */ /* 0x000fe40008ffe4ff */
[----:B------:R-:W-:-:S04]  /*26d0*/  ISETP.LE.U32.AND P0, PT, R16, UR12, PT ;  /* 0x0000000c10007c0c */ /* 0x000fc8000bf03070 */
[----:B012---:R-:W-:-:S05]  /*26e0*/  IMAD.U32 R24, RZ, RZ, UR13 ;  /* 0x0000000dff187e24 */ /* 0x007fca000f8e00ff */
[----:B------:R-:W-:-:S13]  /*26f0*/  ISETP.GE.U32.AND.EX P0, PT, R24, R17, PT, P0 ;  /* 0x000000111800720c */ /* 0x000fda0003f06100 */
[----:B------:R-:W-:Y:S05]  /*2700*/  @!P0 BRA `(.L_x_33) ;  /* 0x0000000000688947 */ /* 0x000fea0003800000 */
[----:B------:R-:W0:Y:S01]  /*2710*/  LDC R24, c[0x0][0x394] ;  /* 0x0000e500ff187b82 */ /* 0x000e220000000800 */
[----:B------:R-:W-:-:S04]  /*2720*/  IADD3 R25, P1, PT, R15, -0x2, RZ ;  /* 0xfffffffe0f197810 */ /* 0x000fc80007f3e0ff */
[----:B0-----:R-:W-:Y:S02]  /*2730*/  ISETP.GE.U32.AND P0, PT, R25, R24, PT ;  /* 0x000000181900720c */ /* 0x001fe40003f06070 */
[----:B------:R-:W-:-:S04]  /*2740*/  IADD3.X R24, PT, PT, R14, -0x1, RZ, P1, !PT ;  /* 0xffffffff0e187810 */ /* 0x000fc80000ffe4ff */
[----:B------:R-:W-:-:S13]  /*2750*/  ISETP.GE.U32.AND.EX P0, PT, R24, UR7, PT, P0 ;  /* 0x0000000718007c0c */ /* 0x000fda000bf06100 */
[----:B------:R-:W-:Y:S05]  /*2760*/  @!P0 BRA `(.L_x_34) ;  /* 0x0000000000308947 */ /* 0x000fea0003800000 */
[----:B------:R-:W-:-:S04]  /*2770*/  ISETP.GE.U32.AND P0, PT, R25, R2, PT ;  /* 0x000000021900720c */ /* 0x000fc80003f06070 */
[----:B------:R-:W-:-:S13]  /*2780*/  ISETP.GE.U32.AND.EX P0, PT, R24, R3, PT, P0 ;  /* 0x000000031800720c */ /* 0x000fda0003f06100 */
[----:B------:R-:W2:Y:S04]  /*2790*/  @P0 LDG.E.64 R28, desc[UR10][R22.64+0x8] ;  /* 0x0000080a161c0981 */ /* 0x000ea8000c1e1b00 */
[----:B--2---:R1:W-:Y:S04]  /*27a0*/  @P0 STG.E.64 desc[UR10][R20.64+0x8], R28 ;  /* 0x0000081c14000986 */ /* 0x0043e8000c101b0a */
[----:B------:R-:W2:Y:S04]  /*27b0*/  @!P0 LDG.E.64 R26, desc[UR10][R6.64] ;  /* 0x0000000a061a8981 */ /* 0x000ea8000c1e1b00 */
[----:B------:R-:W2:Y:S02]  /*27c0*/  @!P0 LDG.E.64 R24, desc[UR10][R22.64+0x8] ;  /* 0x0000080a16188981 */ /* 0x000ea4000c1e1b00 */
[----:B--2---:R-:W-:-:S04]  /*27d0*/  @!P0 ISETP.GT.U32.AND P1, PT, R26, R24, PT ;  /* 0x000000181a00820c */ /* 0x004fc80003f24070 */
[----:B------:R-:W-:-:S04]  /*27e0*/  @!P0 ISETP.GT.U32.AND.EX P1, PT, R27, R25, PT, P1 ;  /* 0x000000191b00820c */ /* 0x000fc80003f24110 */
[----:B------:R-:W-:Y:S02]  /*27f0*/  @!P0 SEL R24, R26, R24, P1 ;  /* 0x000000181a188207 */ /* 0x000fe40000800000 */
[----:B------:R-:W-:-:S05]  /*2800*/  @!P0 SEL R25, R27, R25, P1 ;  /* 0x000000191b198207 */ /* 0x000fca0000800000 */
[----:B------:R1:W-:Y:S01]  /*2810*/  @!P0 STG.E.64 desc[UR10][R20.64+0x8], R24 ;  /* 0x0000081814008986 */ /* 0x0003e2000c101b0a */
[----:B------:R-:W-:Y:S05]  /*2820*/  BRA `(.L_x_35) ;  /* 0x0000000000287947 */ /* 0x000fea0003800000 */
.L_x_34:
[----:B------:R-:W2:Y:S04]  /*2830*/  LDG.E.64 R24, desc[UR10][R18.64+0x8] ;  /* 0x0000080a12187981 */ /* 0x000ea8000c1e1b00 */
[----:B------:R-:W2:Y:S02]  /*2840*/  LDG.E.64 R26, desc[UR10][R22.64+0x8] ;  /* 0x0000080a161a7981 */ /* 0x000ea4000c1e1b00 */
[----:B--2---:R-:W-:-:S04]  /*2850*/  ISETP.GT.U32.AND P0, PT, R24, R26, PT ;  /* 0x0000001a1800720c */ /* 0x004fc80003f04070 */
[----:B------:R-:W-:-:S04]  /*2860*/  ISETP.GT.U32.AND.EX P0, PT, R25, R27, PT, P0 ;  /* 0x0000001b1900720c */ /* 0x000fc80003f04100 */
[----:B------:R-:W-:Y:S02]  /*2870*/  SEL R24, R24, R26, P0 ;  /* 0x0000001a18187207 */ /* 0x000fe40000000000 */
[----:B------:R-:W-:-:S05]  /*2880*/  SEL R25, R25, R27, P0 ;  /* 0x0000001b19197207 */ /* 0x000fca0000000000 */
[----:B------:R2:W-:Y:S01]  /*2890*/  STG.E.64 desc[UR10][R20.64+0x8], R24 ;  /* 0x0000081814007986 */ /* 0x0005e2000c101b0a */
[----:B------:R-:W-:Y:S05]  /*28a0*/  BRA `(.L_x_35) ;  /* 0x0000000000087947 */ /* 0x000fea0003800000 */
.L_x_33:
[----:B------:R-:W2:Y:S04]  /*28b0*/  LDG.E.64 R24, desc[UR10][R18.64+0x8] ;  /* 0x0000080a12187981 */ /* 0x000ea8000c1e1b00 */
[----:B--2---:R0:W-:Y:S02]  /*28c0*/  STG.E.64 desc[UR10][R20.64+0x8], R24 ;  /* 0x0000081814007986 */ /* 0x0041e4000c101b0a */
.L_x_35:
        /* <DEDUP_REMOVED lines=16> */
[----:B------:R-:W3:Y:S04]  /*29d0*/  @!P0 LDG.E.64 R24, desc[UR10][R6.64] ;  /* 0x0000000a06188981 */ /* 0x000ee8000c1e1b00 */
[----:B------:R-:W3:Y:S02]  /*29e0*/  @!P0 LDG.E.64 R26, desc[UR10][R22.64+0x10] ;  /* 0x0000100a161a8981 */ /* 0x000ee4000c1e1b00 */
[----:B---3--:R-:W-:-:S04]  /*29f0*/  @!P0 ISETP.GT.U32.AND P1, PT, R24, R26, PT ;  /* 0x0000001a1800820c */ /* 0x008fc80003f24070 */
[----:B------:R-:W-:-:S04]  /*2a00*/  @!P0 ISETP.GT.U32.AND.EX P1, PT, R25, R27, PT, P1 ;  /* 0x0000001b1900820c */ /* 0x000fc80003f24110 */
[----:B------:R-:W-:Y:S02]  /*2a10*/  @!P0 SEL R24, R24, R26, P1 ;  /* 0x0000001a18188207 */ /* 0x000fe40000800000 */
[----:B------:R-:W-:-:S05]  /*2a20*/  @!P0 SEL R25, R25, R27, P1 ;  /* 0x0000001b19198207 */ /* 0x000fca0000800000 */
[----:B------:R2:W-:Y:S01]  /*2a30*/  @!P0 STG.E.64 desc[UR10][R20.64+0x10], R24 ;  /* 0x0000101814008986 */ /* 0x0005e2000c101b0a */
[----:B------:R-:W-:Y:S05]  /*2a40*/  BRA `(.L_x_38) ;  /* 0x0000000000287947 */ /* 0x000fea0003800000 */
.L_x_37:
        /* <DEDUP_REMOVED lines=8> */
.L_x_36:
[----:B------:R-:W2:Y:S04]  /*2ad0*/  LDG.E.64 R24, desc[UR10][R18.64+0x10] ;  /* 0x0000100a12187981 */ /* 0x000ea8000c1e1b00 */
[----:B--2---:R0:W-:Y:S02]  /*2ae0*/  STG.E.64 desc[UR10][R20.64+0x10], R24 ;  /* 0x0000101814007986 */ /* 0x0041e4000c101b0a */
.L_x_38:
[----:B------:R-:W-:Y:S01]  /*2af0*/  ISETP.LE.U32.AND P0, PT, R16, UR14, PT ;  /* 0x0000000e10007c0c */ /* 0x000fe2000bf03070 */
[----:B------:R-:W-:-:S05]  /*2b00*/  IMAD.U32 R16, RZ, RZ, UR4 ;  /* 0x00000004ff107e24 */ /* 0x000fca000f8e00ff */
[----:B------:R-:W-:-:S13]  /*2b10*/  ISETP.GE.U32.AND.EX P0, PT, R16, R17, PT, P0 ;  /* 0x000000111000720c */ /* 0x000fda0003f06100 */
[----:B------:R-:W-:Y:S05]  /*2b20*/  @!P0 BRA `(.L_x_39) ;  /* 0x0000000000608947 */ /* 0x000fea0003800000 */
[----:B------:R-:W3:Y:S02]  /*2b30*/  LDC R16, c[0x0][0x394] ;  /* 0x0000e500ff107b82 */ /* 0x000ee40000000800 */
[----:B---3--:R-:W-:-:S04]  /*2b40*/  ISETP.GE.U32.AND P0, PT, R15, R16, PT ;  /* 0x000000100f00720c */ /* 0x008fc80003f06070 */
[----:B------:R-:W-:-:S13]  /*2b50*/  ISETP.GE.U32.AND.EX P0, PT, R14, UR7, PT, P0 ;  /* 0x000000070e007c0c */ /* 0x000fda000bf06100 */
[----:B------:R-:W-:Y:S05]  /*2b60*/  @!P0 BRA `(.L_x_40) ;  /* 0x0000000000308947 */ /* 0x000fea0003800000 */
[----:B------:R-:W-:-:S04]  /*2b70*/  ISETP.GE.U32.AND P0, PT, R15, R2, PT ;  /* 0x000000020f00720c */ /* 0x000fc80003f06070 */
[----:B------:R-:W-:-:S13]  /*2b80*/  ISETP.GE.U32.AND.EX P0, PT, R14, R3, PT, P0 ;  /* 0x000000030e00720c */ /* 0x000fda0003f06100 */
[----:B------:R-:W3:Y:S04]  /*2b90*/  @P0 LDG.E.64 R16, desc[UR10][R22.64+0x18] ;  /* 0x0000180a16100981 */ /* 0x000ee8000c1e1b00 */
[----:B---3--:R3:W-:Y:S04]  /*2ba0*/  @P0 STG.E.64 desc[UR10][R20.64+0x18], R16 ;  /* 0x0000181014000986 */ /* 0x0087e8000c101b0a */
[----:B012---:R-:W2:Y:S04]  /*2bb0*/  @!P0 LDG.E.64 R24, desc[UR10][R22.64+0x18] ;  /* 0x0000180a16188981 */ /* 0x007ea8000c1e1b00 */
[----:B------:R-:W2:Y:S02]  /*2bc0*/  @!P0 LDG.E.64 R18, desc[UR10][R6.64] ;  /* 0x0000000a06128981 */ /* 0x000ea4000c1e1b00 */
[----:B--2---:R-:W-:-:S04]  /*2bd0*/  @!P0 ISETP.GT.U32.AND P1, PT, R18, R24, PT ;  /* 0x000000181200820c */ /* 0x004fc80003f24070 */
[----:B------:R-:W-:-:S04]  /*2be0*/  @!P0 ISETP.GT.U32.AND.EX P1, PT, R19, R25, PT, P1 ;  /* 0x000000191300820c */ /* 0x000fc80003f24110 */
[----:B------:R-:W-:Y:S02]  /*2bf0*/  @!P0 SEL R18, R18, R24, P1 ;  /* 0x0000001812128207 */ /* 0x000fe40000800000 */
[----:B------:R-:W-:-:S05]  /*2c00*/  @!P0 SEL R19, R19, R25, P1 ;  /* 0x0000001913138207 */ /* 0x000fca0000800000 */
[----:B------:R3:W-:Y:S01]  /*2c10*/  @!P0 STG.E.64 desc[UR10][R20.64+0x18], R18 ;  /* 0x0000181214008986 */ /* 0x0007e2000c101b0a */
[----:B------:R-:W-:Y:S05]  /*2c20*/  BRA `(.L_x_41) ;  /* 0x0000000000287947 */ /* 0x000fea0003800000 */
.L_x_40:
[----:B------:R-:W3:Y:S04]  /*2c30*/  LDG.E.64 R18, desc[UR10][R18.64+0x18] ;  /* 0x0000180a12127981 */ /* 0x000ee8000c1e1b00 */
[----:B------:R-:W3:Y:S02]  /*2c40*/  LDG.E.64 R22, desc[UR10][R22.64+0x18] ;  /* 0x0000180a16167981 */ /* 0x000ee4000c1e1b00 */
[----:B---3--:R-:W-:-:S04]  /*2c50*/  ISETP.GT.U32.AND P0, PT, R18, R22, PT ;  /* 0x000000161200720c */ /* 0x008fc80003f04070 */
[----:B------:R-:W-:-:S04]  /*2c60*/  ISETP.GT.U32.AND.EX P0, PT, R19, R23, PT, P0 ;  /* 0x000000171300720c */ /* 0x000fc80003f04100 */
[----:B------:R-:W-:Y:S02]  /*2c70*/  SEL R16, R18, R22, P0 ;  /* 0x0000001612107207 */ /* 0x000fe40000000000 */
[----:B------:R-:W-:-:S05]  /*2c80*/  SEL R17, R19, R23, P0 ;  /* 0x0000001713117207 */ /* 0x000fca0000000000 */
[----:B------:R4:W-:Y:S01]  /*2c90*/  STG.E.64 desc[UR10][R20.64+0x18], R16 ;  /* 0x0000181014007986 */ /* 0x0009e2000c101b0a */
[----:B------:R-:W-:Y:S05]  /*2ca0*/  BRA `(.L_x_41) ;  /* 0x0000000000087947 */ /* 0x000fea0003800000 */
.L_x_39:
[----:B------:R-:W3:Y:S04]  /*2cb0*/  LDG.E.64 R18, desc[UR10][R18.64+0x18] ;  /* 0x0000180a12127981 */ /* 0x000ee8000c1e1b00 */
[----:B---3--:R3:W-:Y:S02]  /*2cc0*/  STG.E.64 desc[UR10][R20.64+0x18], R18 ;  /* 0x0000181214007986 */ /* 0x0087e4000c101b0a */
.L_x_41:
[----:B------:R-:W-:Y:S01]  /*2cd0*/  IADD3 R15, P0, PT, R15, 0x4, RZ ;  /* 0x000000040f0f7810 */ /* 0x000fe20007f1e0ff */
[----:B------:R-:W-:Y:S01]  /*2ce0*/  UIADD3 UR14, UP1, UPT, UR14, 0x8, URZ ;  /* 0x000000080e0e7890 */ /* 0x000fe2000ff3e0ff */
[----:B------:R-:W-:-:S03]  /*2cf0*/  IADD3 R8, P1, PT, R8, 0x20, RZ ;  /* 0x0000002008087810 */ /* 0x000fc60007f3e0ff */
[----:B------:R-:W-:Y:S01]  /*2d00*/  IMAD.X R14, RZ, RZ, R14, P0 ;  /* 0x000000ffff0e7224 */ /* 0x000fe200000e060e */
[----:B------:R-:W-:Y:S01]  /*2d10*/  UIADD3.X UR4, UPT, UPT, URZ, UR4, URZ, UP1, !UPT ;  /* 0x00000004ff047290 */ /* 0x000fe20008ffe4ff */
[----:B------:R-:W-:Y:S01]  /*2d20*/  IMAD.X R11, RZ, RZ, R11, P1 ;  /* 0x000000ffff0b7224 */ /* 0x000fe200008e060b */
[----:B------:R-:W-:Y:S10]  /*2d30*/  BRA.U UP0, `(.L_x_42) ;  /* 0xfffffff500ac7547 */ /* 0x000ff4000b83ffff */
.L_x_30:
[----:B------:R-:W5:Y:S02]  /*2d40*/  LDC R10, c[0x0][0x394] ;  /* 0x0000e500ff0a7b82 */ /* 0x000f640000000800 */
[----:B-----5:R-:W-:-:S13]  /*2d50*/  LOP3.LUT P0, RZ, R10, 0x3, RZ, 0xc0, !PT ;  /* 0x000000030aff7812 */ /* 0x020fda000780c0ff */
[----:B------:R-:W-:Y:S05]  /*2d60*/  @!P0 EXIT ;  /* 0x000000000000894d */ /* 0x000fea0003800000 */
[C---:B------:R-:W-:Y:S01]  /*2d70*/  IADD3 R11, P0, PT, R0.reuse, UR5, RZ ;  /* 0x00000005000b7c10 */ /* 0x040fe2000ff1e0ff */
[----:B------:R-:W3:Y:S01]  /*2d80*/  LDCU.64 UR16, c[0x0][0x3a0] ;  /* 0x00007400ff1077ac */ /* 0x000ee20008000a00 */
[----:B------:R-:W0:Y:S02]  /*2d90*/  LDC R8, c[0x0][0x394] ;  /* 0x0000e500ff087b82 */ /* 0x000e240000000800 */
[----:B------:R-:W-:Y:S01]  /*2da0*/  IADD3.X R4, PT, PT, R9, UR6, RZ, P0, !PT ;  /* 0x0000000609047c10 */ /* 0x000fe200087fe4ff */
[----:B------:R-:W5:Y:S01]  /*2db0*/  LDCU.64 UR12, c[0x0][0x388] ;  /* 0x00007100ff0c77ac */ /* 0x000f620008000a00 */
[C---:B--2---:R-:W-:Y:S01]  /*2dc0*/  IMAD.SHL.U32 R14, R11.reuse, 0x8, RZ ;  /* 0x000000080b0e7824 */ /* 0x044fe200078e00ff */
[----:B------:R-:W-:Y:S01]  /*2dd0*/  SHF.L.U64.HI R9, R0, 0x3, R9 ;  /* 0x0000000300097819 */ /* 0x000fe20000010209 */
[----:B------:R-:W2:Y:S01]  /*2de0*/  LDCU.64 UR14, c[0x0][0x398] ;  /* 0x00007300ff0e77ac */ /* 0x000ea20008000a00 */
[----:B------:R-:W-:Y:S01]  /*2df0*/  SHF.L.U64.HI R15, R11, 0x3, R4 ;  /* 0x000000030b0f7819 */ /* 0x000fe20000010204 */
[----:B------:R-:W-:-:S02]  /*2e00*/  USHF.L.U64.HI UR8, UR5, 0x3, UR6 ;  /* 0x0000000305087899 */ /* 0x000fc40008010206 */
[----:B------:R-:W-:Y:S01]  /*2e10*/  USHF.L.U32 UR4, UR5, 0x3, URZ ;  /* 0x0000000305047899 */ /* 0x000fe200080006ff */
[----:B------:R-:W-:-:S04]  /*2e20*/  IMAD.WIDE R14, R5, 0x8, R14 ;  /* 0x00000008050e7825 */ /* 0x000fc800078e020e */
[----:B------:R-:W-:Y:S02]  /*2e30*/  IMAD.U32 R13, RZ, RZ, UR8 ;  /* 0x00000008ff0d7e24 */ /* 0x000fe4000f8e00ff */
[----:B------:R-:W-:Y:S01]  /*2e40*/  IMAD.U32 R12, RZ, RZ, UR4 ;  /* 0x00000004ff0c7e24 */ /* 0x000fe2000f8e00ff */
[----:B------:R-:W-:Y:S01]  /*2e50*/  USHF.L.U64.HI UR4, UR5, 0x1, UR6 ;  /* 0x0000000105047899 */ /* 0x000fe20008010206 */
[----:B------:R-:W0:Y:S02]  /*2e60*/  LDCU.64 UR8, c[0x0][0x3a8] ;  /* 0x00007500ff0877ac */ /* 0x000e240008000a00 */
[----:B------:R-:W-:Y:S01]  /*2e70*/  IMAD.WIDE R12, R5, 0x8, R12 ;  /* 0x00000008050c7825 */ /* 0x000fe200078e020c */
[----:B--2---:R-:W-:Y:S01]  /*2e80*/  IADD3 R14, P1, PT, R14, UR14, RZ ;  /* 0x0000000e0e0e7c10 */ /* 0x004fe2000ff3e0ff */
[----:B------:R-:W-:Y:S02]  /*2e90*/  USHF.L.U32 UR5, UR5, 0x1, URZ ;  /* 0x0000000105057899 */ /* 0x000fe400080006ff */
[----:B------:R-:W-:Y:S01]  /*2ea0*/  IMAD.SHL.U32 R5, R0, 0x8, RZ ;  /* 0x0000000800057824 */ /* 0x000fe200078e00ff */
[----:B------:R-:W-:-:S02]  /*2eb0*/  IADD3.X R15, PT, PT, R15, UR15, RZ, P1, !PT ;  /* 0x0000000f0f0f7c10 */ /* 0x000fc40008ffe4ff */
[----:B------:R-:W-:Y:S02]  /*2ec0*/  LOP3.LUT R0, R10, 0x3, RZ, 0xc0, !PT ;  /* 0x000000030a007812 */ /* 0x000fe400078ec0ff */
[C---:B---34-:R-:W-:Y:S01]  /*2ed0*/  IADD3 R16, P2, P3, R12.reuse, UR16, -R5 ;  /* 0x000000100c107c10 */ /* 0x058fe2000fb5e805 */
[----:B------:R-:W-:Y:S01]  /*2ee0*/  IMAD.MOV.U32 R5, RZ, RZ, RZ ;  /* 0x000000ffff057224 */ /* 0x000fe200078e00ff */
[----:B-----5:R-:W-:Y:S02]  /*2ef0*/  IADD3 R12, P0, PT, R12, UR12, RZ ;  /* 0x0000000c0c0c7c10 */ /* 0x020fe4000ff1e0ff */
[C---:B------:R-:W-:Y:S02]  /*2f00*/  IADD3.X R17, PT, PT, R13.reuse, UR17, ~R9, P2, P3 ;  /* 0x000000110d117c10 */ /* 0x040fe400097e6c09 */
[----:B------:R-:W-:-:S09]  /*2f10*/  IADD3.X R13, PT, PT, R13, UR13, RZ, P0, !PT ;  /* 0x0000000d0d0d7c10 */ /* 0x000fd200087fe4ff */
.L_x_46:
[----:B0-----:R-:W-:-:S04]  /*2f20*/  UISETP.GE.U32.AND UP0, UPT, UR5, UR8, UPT ;  /* 0x000000080500728c */ /* 0x001fc8000bf06070 */
[----:B------:R-:W-:-:S09]  /*2f30*/  UISETP.GE.U32.AND.EX UP0, UPT, UR4, UR9, UPT, UP0 ;  /* 0x000000090400728c */ /* 0x000fd2000bf06100 */
[----:B------:R-:W-:Y:S05]  /*2f40*/  BRA.U !UP0, `(.L_x_43) ;  /* 0x00000001085c7547 */ /* 0x000fea000b800000 */
[----:B------:R-:W-:-:S04]  /*2f50*/  ISETP.GE.U32.AND P0, PT, R11, R8, PT ;  /* 0x000000080b00720c */ /* 0x000fc80003f06070 */
[----:B------:R-:W-:-:S13]  /*2f60*/  ISETP.GE.U32.AND.EX P0, PT, R4, UR7, PT, P0 ;  /* 0x0000000704007c0c */ /* 0x000fda000bf06100 */
[----:B------:R-:W-:Y:S05]  /*2f70*/  @!P0 BRA `(.L_x_44) ;  /* 0x0000000000308947 */ /* 0x000fea0003800000 */
[----:B------:R-:W-:-:S04]  /*2f80*/  ISETP.GE.U32.AND P0, PT, R11, R2, PT ;  /* 0x000000020b00720c */ /* 0x000fc80003f06070 */
[----:B------:R-:W-:-:S13]  /*2f90*/  ISETP.GE.U32.AND.EX P0, PT, R4, R3, PT, P0 ;  /* 0x000000030400720c */ /* 0x000fda0003f06100 */
[----:B------:R-:W2:Y:S04]  /*2fa0*/  @P0 LDG.E.64 R18, desc[UR10][R16.64] ;  /* 0x0000000a10120981 */ /* 0x000ea8000c1e1b00 */
[----:B--2---:R0:W-:Y:S04]  /*2fb0*/  @P0 STG.E.64 desc[UR10][R12.64], R18 ;  /* 0x000000120c000986 */ /* 0x0041e8000c101b0a */
[----:B-1----:R-:W2:Y:S04]  /*2fc0*/  @!P0 LDG.E.64 R20, desc[UR10][R6.64] ;  /* 0x0000000a06148981 */ /* 0x002ea8000c1e1b00 */
[----:B------:R-:W2:Y:S02]  /*2fd0*/  @!P0 LDG.E.64 R22, desc[UR10][R16.64] ;  /* 0x0000000a10168981 */ /* 0x000ea4000c1e1b00 */
[----:B--2---:R-:W-:-:S04]  /*2fe0*/  @!P0 ISETP.GT.U32.AND P1, PT, R20, R22, PT ;  /* 0x000000161400820c */ /* 0x004fc80003f24070 */
[----:B------:R-:W-:-:S04]  /*2ff0*/  @!P0 ISETP.GT.U32.AND.EX P1, PT, R21, R23, PT, P1 ;  /* 0x000000171500820c */ /* 0x000fc80003f24110 */
[----:B------:R-:W-:Y:S02]  /*3000*/  @!P0 SEL R20, R20, R22, P1 ;  /* 0x0000001614148207 */ /* 0x000fe40000800000 */
[----:B------:R-:W-:-:S05]  /*3010*/  @!P0 SEL R21, R21, R23, P1 ;  /* 0x0000001715158207 */ /* 0x000fca0000800000 */
[----:B------:R0:W-:Y:S01]  /*3020*/  @!P0 STG.E.64 desc[UR10][R12.64], R20 ;  /* 0x000000140c008986 */ /* 0x0001e2000c101b0a */
[----:B------:R-:W-:Y:S05]  /*3030*/  BRA `(.L_x_45) ;  /* 0x0000000000287947 */ /* 0x000fea0003800000 */
.L_x_44:
[----:B------:R-:W2:Y:S04]  /*3040*/  LDG.E.64 R18, desc[UR10][R14.64] ;  /* 0x0000000a0e127981 */ /* 0x000ea8000c1e1b00 */
[----:B-1----:R-:W2:Y:S02]  /*3050*/  LDG.E.64 R20, desc[UR10][R16.64] ;  /* 0x0000000a10147981 */ /* 0x002ea4000c1e1b00 */
[----:B--2---:R-:W-:-:S04]  /*3060*/  ISETP.GT.U32.AND P0, PT, R18, R20, PT ;  /* 0x000000141200720c */ /* 0x004fc80003f04070 */
[----:B------:R-:W-:-:S04]  /*3070*/  ISETP.GT.U32.AND.EX P0, PT, R19, R21, PT, P0 ;  /* 0x000000151300720c */ /* 0x000fc80003f04100 */
[----:B------:R-:W-:Y:S02]  /*3080*/  SEL R18, R18, R20, P0 ;  /* 0x0000001412127207 */ /* 0x000fe40000000000 */
[----:B------:R-:W-:-:S05]  /*3090*/  SEL R19, R19, R21, P0 ;  /* 0x0000001513137207 */ /* 0x000fca0000000000 */
[----:B------:R1:W-:Y:S01]  /*30a0*/  STG.E.64 desc[UR10][R12.64], R18 ;  /* 0x000000120c007986 */ /* 0x0003e2000c101b0a */
[----:B------:R-:W-:Y:S05]  /*30b0*/  BRA `(.L_x_45) ;  /* 0x0000000000087947 */ /* 0x000fea0003800000 */
.L_x_43:
[----:B------:R-:W2:Y:S04]  /*30c0*/  LDG.E.64 R18, desc[UR10][R14.64] ;  /* 0x0000000a0e127981 */ /* 0x000ea8000c1e1b00 */
[----:B--2---:R2:W-:Y:S02]  /*30d0*/  STG.E.64 desc[UR10][R12.64], R18 ;  /* 0x000000120c007986 */ /* 0x0045e4000c101b0a */
.L_x_45:
[----:B------:R-:W-:Y:S01]  /*30e0*/  IADD3 R0, P0, PT, R0, -0x1, RZ ;  /* 0xffffffff00007810 */ /* 0x000fe20007f1e0ff */
[----:B------:R-:W-:Y:S01]  /*30f0*/  UIADD3 UR5, UP0, UPT, UR5, 0x2, URZ ;  /* 0x0000000205057890 */ /* 0x000fe2000ff1e0ff */
[----:B------:R-:W-:Y:S02]  /*3100*/  IADD3 R11, P1, PT, R11, 0x1, RZ ;  /* 0x000000010b0b7810 */ /* 0x000fe40007f3e0ff */
[----:B------:R-:W-:Y:S01]  /*3110*/  IADD3.X R5, PT, PT, R5, -0x1, RZ, P0, !PT ;  /* 0xffffffff05057810 */ /* 0x000fe200007fe4ff */
[----:B------:R-:W-:Y:S01]  /*3120*/  UIADD3.X UR4, UPT, UPT, URZ, UR4, URZ, UP0, !UPT ;  /* 0x00000004ff047290 */ /* 0x000fe200087fe4ff */
[----:B------:R-:W-:Y:S01]  /*3130*/  ISETP.NE.U32.AND P0, PT, R0, RZ, PT ;  /* 0x000000ff0000720c */ /* 0x000fe20003f05070 */
[----:B------:R-:W-:Y:S01]  /*3140*/  IMAD.X R4, RZ, RZ, R4, P1 ;  /* 0x000000ffff047224 */ /* 0x000fe200008e0604 */
[----:B012---:R-:W-:Y:S02]  /*3150*/  IADD3 R12, P2, PT, R12, 0x8, RZ ;  /* 0x000000080c0c7810 */ /* 0x007fe40007f5e0ff */
[----:B------:R-:W-:-:S02]  /*3160*/  ISETP.NE.AND.EX P0, PT, R5, RZ, PT, P0 ;  /* 0x000000ff0500720c */ /* 0x000fc40003f05300 */
[----:B------:R-:W-:Y:S01]  /*3170*/  IADD3 R14, P3, PT, R14, 0x8, RZ ;  /* 0x000000080e0e7810 */ /* 0x000fe20007f7e0ff */
[----:B------:R-:W-:Y:S01]  /*3180*/  IMAD.X R13, RZ, RZ, R13, P2 ;  /* 0x000000ffff0d7224 */ /* 0x000fe200010e060d */
[----:B------:R-:W-:-:S03]  /*3190*/  IADD3 R16, P4, PT, R16, 0x8, RZ ;  /* 0x0000000810107810 */ /* 0x000fc60007f9e0ff */
[----:B------:R-:W-:Y:S02]  /*31a0*/  IMAD.X R15, RZ, RZ, R15, P3 ;  /* 0x000000ffff0f7224 */ /* 0x000fe400018e060f */
[----:B------:R-:W-:-:S04]  /*31b0*/  IMAD.X R17, RZ, RZ, R17, P4 ;  /* 0x000000ffff117224 */ /* 0x000fc800020e0611 */
[----:B------:R-:W-:Y:S05]  /*31c0*/  @P0 BRA `(.L_x_46) ;  /* 0xfffffffc00540947 */ /* 0x000fea000383ffff */
[----:B------:R-:W-:Y:S05]  /*31d0*/  EXIT ;  /* 0x000000000000794d */ /* 0x000fea0003800000 */
        .weak           $__internal_0_$__cuda_sm20_rem_u64
        .type           $__internal_0_$__cuda_sm20_rem_u64,@function
        .size           $__internal_0_$__cuda_sm20_rem_u64,(.L_x_50 - $__internal_0_$__cuda_sm20_rem_u64)
$__internal_0_$__cuda_sm20_rem_u64:
[----:B------:R-:W0:Y:S08]  /*31e0*/  I2F.U64.RP R22, UR4 ;  /* 0x0000000400167d12 */ /* 0x000e300008309000 */
[----:B0-----:R-:W0:Y:S02]  /*31f0*/  MUFU.RCP R24, R22 ;  /* 0x0000001600187308 */ /* 0x001e240000001000 */
[----:B0-----:R-:W-:-:S06]  /*3200*/  VIADD R24, R24, 0x1ffffffe ;  /* 0x1ffffffe18187836 */ /* 0x001fcc0000000000 */
[----:B------:R-:W0:Y:S02]  /*3210*/  F2I.U64.TRUNC R36, R24 ;  /* 0x0000001800247311 */ /* 0x000e24000020d800 */
[----:B0-----:R-:W-:-:S04]  /*3220*/  IMAD.WIDE.U32 R34, R36, UR4, RZ ;  /* 0x0000000424227c25 */ /* 0x001fc8000f8e00ff */
[C---:B------:R-:W-:Y:S01]  /*3230*/  IMAD R23, R36.reuse, UR5, R35 ;  /* 0x0000000524177c24 */ /* 0x040fe2000f8e0223 */
[----:B------:R-:W-:Y:S01]  /*3240*/  IADD3 R15, P0, PT, RZ, -R34, RZ ;  /* 0x80000022ff0f7210 */ /* 0x000fe20007f1e0ff */
[----:B------:R-:W-:Y:S02]  /*3250*/  IMAD.MOV.U32 R35, RZ, RZ, R36 ;  /* 0x000000ffff237224 */ /* 0x000fe400078e0024 */
[----:B------:R-:W-:Y:S02]  /*3260*/  IMAD R23, R37, UR4, R23 ;  /* 0x0000000425177c24 */ /* 0x000fe4000f8e0217 */
[----:B------:R-:W-:-:S04]  /*3270*/  IMAD.HI.U32 R34, R36, R15, RZ ;  /* 0x0000000f24227227 */ /* 0x000fc800078e00ff */
[----:B------:R-:W-:-:S04]  /*3280*/  IMAD.X R23, RZ, RZ, ~R23, P0 ;  /* 0x000000ffff177224 */ /* 0x000fc800000e0e17 */
[----:B------:R-:W-:-:S04]  /*3290*/  IMAD.WIDE.U32 R34, P0, R36, R23, R34 ;  /* 0x0000001724227225 */ /* 0x000fc80007800022 */
[C---:B------:R-:W-:Y:S02]  /*32a0*/  IMAD R22, R37.reuse, R23, RZ ;  /* 0x0000001725167224 */ /* 0x040fe400078e02ff */
[----:B------:R-:W-:-:S04]  /*32b0*/  IMAD.HI.U32 R15, P1, R37, R15, R34 ;  /* 0x0000000f250f7227 */ /* 0x000fc80007820022 */
[----:B------:R-:W-:Y:S01]  /*32c0*/  IMAD.HI.U32 R23, R37, R23, RZ ;  /* 0x0000001725177227 */ /* 0x000fe200078e00ff */
[----:B------:R-:W-:-:S03]  /*32d0*/  IADD3 R35, P3, PT, R22, R15, RZ ;  /* 0x0000000f16237210 */ /* 0x000fc60007f7e0ff */
[----:B------:R-:W-:Y:S02]  /*32e0*/  IMAD.X R15, R23, 0x1, R37, P0 ;  /* 0x00000001170f7824 */ /* 0x000fe400000e0625 */
[----:B------:R-:W-:-:S03]  /*32f0*/  IMAD.WIDE.U32 R22, R35, UR4, RZ ;  /* 0x0000000423167c25 */ /* 0x000fc6000f8e00ff */
[----:B------:R-:W-:Y:S01]  /*3300*/  IADD3.X R15, PT, PT, RZ, RZ, R15, P3, P1 ;  /* 0x000000ffff0f7210 */ /* 0x000fe20001fe240f */
[----:B------:R-:W-:Y:S01]  /*3310*/  IMAD R24, R35, UR5, R23 ;  /* 0x0000000523187c24 */ /* 0x000fe2000f8e0217 */
[----:B------:R-:W-:-:S03]  /*3320*/  IADD3 R26, P0, PT, RZ, -R22, RZ ;  /* 0x80000016ff1a7210 */ /* 0x000fc60007f1e0ff */
        /* <DEDUP_REMOVED lines=9> */
[----:B------:R-:W-:-:S03]  /*33c0*/  IMAD.HI.U32 R34, R23, R2, RZ ;  /* 0x0000000217227227 */ /* 0x000fc600078e00ff */
[----:B------:R-:W-:Y:S01]  /*33d0*/  IADD3.X R15, PT, PT, RZ, RZ, R15, P3, P1 ;  /* 0x000000ffff0f7210 */ /* 0x000fe20001fe240f */
[----:B------:R-:W-:Y:S02]  /*33e0*/  IMAD.MOV.U32 R35, RZ, RZ, RZ ;  /* 0x000000ffff237224 */ /* 0x000fe400078e00ff */
[----:B------:R-:W-:-:S04]  /*33f0*/  IMAD.WIDE.U32 R34, R23, R14, R34 ;  /* 0x0000000e17227225 */ /* 0x000fc800078e0022 */
[C---:B------:R-:W-:Y:S02]  /*3400*/  IMAD R22, R15.reuse, R14, RZ ;  /* 0x0000000e0f167224 */ /* 0x040fe400078e02ff */
[----:B------:R-:W-:-:S04]  /*3410*/  IMAD.HI.U32 R23, P0, R15, R2, R34 ;  /* 0x000000020f177227 */ /* 0x000fc80007800022 */
[----:B------:R-:W-:Y:S01]  /*3420*/  IMAD.HI.U32 R15, R15, R14, RZ ;  /* 0x0000000e0f0f7227 */ /* 0x000fe200078e00ff */
[----:B------:R-:W-:-:S03]  /*3430*/  IADD3 R22, P1, PT, R22, R23, RZ ;  /* 0x0000001716167210 */ /* 0x000fc60007f3e0ff */
[----:B------:R-:W-:Y:S02]  /*3440*/  IMAD.X R15, RZ, RZ, R15, P0 ;  /* 0x000000ffff0f7224 */ /* 0x000fe400000e060f */
[----:B------:R-:W-:-:S04]  /*3450*/  IMAD.WIDE.U32 R34, R22, UR4, RZ ;  /* 0x0000000416227c25 */ /* 0x000fc8000f8e00ff */
[----:B------:R-:W-:Y:S01]  /*3460*/  IMAD.X R15, RZ, RZ, R15, P1 ;  /* 0x000000ffff0f7224 */ /* 0x000fe200008e060f */
[----:B------:R-:W-:Y:S01]  /*3470*/  IADD3 R2, P1, PT, -R34, R2, RZ ;  /* 0x0000000222027210 */ /* 0x000fe20007f3e1ff */
[----:B------:R-:W-:-:S03]  /*3480*/  IMAD R22, R22, UR5, R35 ;  /* 0x0000000516167c24 */ /* 0x000fc6000f8e0223 */
[----:B------:R-:W-:Y:S01]  /*3490*/  ISETP.GE.U32.AND P0, PT, R2, UR4, PT ;  /* 0x0000000402007c0c */ /* 0x000fe2000bf06070 */
[----:B------:R-:W-:Y:S02]  /*34a0*/  IMAD R15, R15, UR4, R22 ;  /* 0x000000040f0f7c24 */ /* 0x000fe4000f8e0216 */
[----:B------:R-:W-:Y:S02]  /*34b0*/  IMAD.MOV.U32 R22, RZ, RZ, R4 ;  /* 0x000000ffff167224 */ /* 0x000fe400078e0004 */
[----:B------:R-:W-:Y:S01]  /*34c0*/  IMAD.X R14, R14, 0x1, ~R15, P1 ;  /* 0x000000010e0e7824 */ /* 0x000fe200008e0e0f */
[----:B------:R-:W-:-:S04]  /*34d0*/  IADD3 R23, P1, PT, R2, -UR4, RZ ;  /* 0x8000000402177c10 */ /* 0x000fc8000ff3e0ff */
[C---:B------:R-:W-:Y:S02]  /*34e0*/  ISETP.GE.U32.AND.EX P0, PT, R14.reuse, UR5, PT, P0 ;  /* 0x000000050e007c0c */ /* 0x040fe4000bf06100 */
[----:B------:R-:W-:Y:S02]  /*34f0*/  IADD3.X R15, PT, PT, R14, ~UR5, RZ, P1, !PT ;  /* 0x800000050e0f7c10 */ /* 0x000fe40008ffe4ff */
[----:B------:R-:W-:Y:S02]  /*3500*/  SEL R23, R23, R2, P0 ;  /* 0x0000000217177207 */ /* 0x000fe40000000000 */
[----:B------:R-:W-:Y:S02]  /*3510*/  SEL R15, R15, R14, P0 ;  /* 0x0000000e0f0f7207 */ /* 0x000fe40000000000 */
[C---:B------:R-:W-:Y:S02]  /*3520*/  ISETP.GE.U32.AND P0, PT, R23.reuse, UR4, PT ;  /* 0x0000000417007c0c */ /* 0x040fe4000bf06070 */
[----:B------:R-:W-:-:S02]  /*3530*/  IADD3 R14, P3, PT, R23, -UR4, RZ ;  /* 0x80000004170e7c10 */ /* 0x000fc4000ff7e0ff */
[C---:B------:R-:W-:Y:S02]  /*3540*/  ISETP.GE.U32.AND.EX P0, PT, R15.reuse, UR5, PT, P0 ;  /* 0x000000050f007c0c */ /* 0x040fe4000bf06100 */
[----:B------:R-:W-:Y:S02]  /*3550*/  ISETP.NE.U32.AND P1, PT, RZ, UR4, PT ;  /* 0x00000004ff007c0c */ /* 0x000fe4000bf25070 */
[----:B------:R-:W-:Y:S02]  /*3560*/  IADD3.X R2, PT, PT, R15, ~UR5, RZ, P3, !PT ;  /* 0x800000050f027c10 */ /* 0x000fe40009ffe4ff */
[----:B------:R-:W-:Y:S01]  /*3570*/  SEL R14, R14, R23, P0 ;  /* 0x000000170e0e7207 */ /* 0x000fe20000000000 */
[----:B------:R-:W-:Y:S01]  /*3580*/  IMAD.MOV.U32 R23, RZ, RZ, 0x0 ;  /* 0x00000000ff177424 */ /* 0x000fe200078e00ff */
[----:B------:R-:W-:Y:S02]  /*3590*/  ISETP.NE.AND.EX P1, PT, RZ, UR5, PT, P1 ;  /* 0x00000005ff007c0c */ /* 0x000fe4000bf25310 */
[----:B------:R-:W-:-:S02]  /*35a0*/  SEL R2, R2, R15, P0 ;  /* 0x0000000f02027207 */ /* 0x000fc40000000000 */
[----:B------:R-:W-:Y:S02]  /*35b0*/  SEL R14, R14, 0xffffffff, P1 ;  /* 0xffffffff0e0e7807 */ /* 0x000fe40000800000 */
[----:B------:R-:W-:Y:S01]  /*35c0*/  SEL R15, R2, 0xffffffff, P1 ;  /* 0xffffffff020f7807 */ /* 0x000fe20000800000 */
[----:B------:R-:W-:Y:S06]  /*35d0*/  RET.REL.NODEC R22 `(_Z12compute_vHGWPmS_iiS_S_m) ;  /* 0xffffffc816887950 */ /* 0x000fec0003c3ffff */
.L_x_47:
[----:B------:R-:W-:-:S00]  /*35e0*/  BRA `(.L_x_47) ;  /* 0xfffffffc00fc7947 */ /* 0x000fc0000383ffff */
[----:B------:R-:W-:-:S00]  /*35f0*/  NOP ;  /* 0x0000000000007918 */ /* 0x000fc00000000000 */
        /* <DEDUP_REMOVED lines=8> */
.L_x_50:


//--------------------- .text._Z10print_cudaPmii  --------------------------
	.section	.text._Z10print_cudaPmii,"ax",@progbits
	.align	128
        .global         _Z10print_cudaPmii
        .type           _Z10print_cudaPmii,@function
        .size           _Z10print_cudaPmii,(.L_x_52 - _Z10print_cudaPmii)
        .other          _Z10print_cudaPmii,@"STO_CUDA_ENTRY STV_DEFAULT"
_Z10print_cudaPmii:
.text._Z10print_cudaPmii:
[----:B------:R-:W0:Y:S01]  /*0000*/  LDC R1, c[0x0][0x37c] ;  /* 0x0000df00ff017b82 */ /* 0x000e220000000800 */
[----:B------:R-:W1:Y:S01]  /*0010*/  S2R R3, SR_CTAID.Y ;  /* 0x0000000000037919 */ /* 0x000e620000002600 */
[----:B------:R-:W2:Y:S01]  /*0020*/  LDCU UR5, c[0x0][0x2fc] ;  /* 0x00005f80ff0577ac */ /* 0x000ea20008000800 */
[----:B0-----:R-:W-:Y:S01]  /*0030*/  VIADD R1, R1, 0xfffffff0 ;  /* 0xfffffff001017836 */ /* 0x001fe20000000000 */
[----:B------:R-:W1:Y:S01]  /*0040*/  S2R R0, SR_TID.Y ;  /* 0x0000000000007919 */ /* 0x000e620000002200 */
[----:B------:R-:W0:Y:S01]  /*0050*/  LDCU UR6, c[0x0][0x360] ;  /* 0x00006c00ff0677ac */ /* 0x000e220008000800 */
[----:B------:R-:W0:Y:S01]  /*0060*/  S2R R2, SR_CTAID.X ;  /* 0x0000000000027919 */ /* 0x000e220000002500 */
[----:B------:R-:W1:Y:S01]  /*0070*/  LDCU UR7, c[0x0][0x364] ;  /* 0x00006c80ff0777ac */ /* 0x000e620008000800 */
[----:B------:R-:W0:Y:S01]  /*0080*/  S2R R5, SR_TID.X ;  /* 0x0000000000057919 */ /* 0x000e220000002100 */
[----:B------:R-:W3:Y:S01]  /*0090*/  LDCU.64 UR8, c[0x0][0x388] ;  /* 0x00007100ff0877ac */ /* 0x000ee20008000a00 */
[----:B------:R-:W4:Y:S02]  /*00a0*/  LDCU UR4, c[0x0][0x2f8] ;  /* 0x00005f00ff0477ac */ /* 0x000f240008000800 */
[----:B----4-:R-:W-:Y:S01]  /*00b0*/  IADD3 R6, P1, PT, R1, UR4, RZ ;  /* 0x0000000401067c10 */ /* 0x010fe2000ff3e0ff */
[----:B-1----:R-:W-:-:S04]  /*00c0*/  IMAD R3, R3, UR7, R0 ;  /* 0x0000000703037c24 */ /* 0x002fc8000f8e0200 */
[----:B--2---:R-:W-:Y:S01]  /*00d0*/  IMAD.X R7, RZ, RZ, UR5, P1 ;  /* 0x00000005ff077e24 */ /* 0x004fe200088e06ff */
[----:B---3--:R-:W-:Y:S01]  /*00e0*/  ISETP.GE.AND P0, PT, R3, UR8, PT ;  /* 0x0000000803007c0c */ /* 0x008fe2000bf06270 */
[----:B0-----:R-:W-:-:S05]  /*00f0*/  IMAD R2, R2, UR6, R5 ;  /* 0x0000000602027c24 */ /* 0x001fca000f8e0205 */
[----:B------:R-:W-:-:S13]  /*0100*/  ISETP.GE.OR P0, PT, R2, UR9, P0 ;  /* 0x0000000902007c0c */ /* 0x000fda0008706670 */
[----:B------:R-:W-:Y:S05]  /*0110*/  @P0 EXIT ;  /* 0x000000000000094d */ /* 0x000fea0003800000 */
[----:B------:R-:W0:Y:S01]  /*0120*/  LDC.64 R8, c[0x0][0x380] ;  /* 0x0000e000ff087b82 */ /* 0x000e220000000a00 */
[----:B------:R-:W1:Y:S01]  /*0130*/  LDCU.64 UR4, c[0x0][0x358] ;  /* 0x00006b00ff0477ac */ /* 0x000e620008000a00 */
[----:B------:R-:W-:-:S04]  /*0140*/  IMAD R5, R3, UR9, R2 ;  /* 0x0000000903057c24 */ /* 0x000fc8000f8e0202 */
[----:B0-----:R-:W-:-:S06]  /*0150*/  IMAD.WIDE R8, R5, 0x8, R8 ;  /* 0x0000000805087825 */ /* 0x001fcc00078e0208 */
[----:B-1----:R-:W2:Y:S01]  /*0160*/  LDG.E.64 R8, desc[UR4][R8.64] ;  /* 0x0000000408087981 */ /* 0x002ea2000c1e1b00 */
[----:B------:R-:W-:Y:S01]  /*0170*/  MOV R0, 0x8 ;  /* 0x0000000800007802 */ /* 0x000fe20000000f00 */
[----:B------:R-:W0:Y:S02]  /*0180*/  LDCU.64 UR4, c[0x4][URZ] ;  /* 0x01000000ff0477ac */ /* 0x000e240008000a00 */
[----:B------:R1:W-:Y:S01]  /*0190*/  STL.64 [R1], R2 ;  /* 0x0000000201007387 */ /* 0x0003e20000100a00 */
[----:B------:R1:W3:Y:S01]  /*01a0*/  LDC.64 R10, c[0x4][R0] ;  /* 0x01000000000a7b82 */ /* 0x0002e20000000a00 */
[----:B0-----:R-:W-:Y:S02]  /*01b0*/  MOV R4, UR4 ;  /* 0x0000000400047c02 */ /* 0x001fe40008000f00 */
[----:B------:R-:W-:Y:S01]  /*01c0*/  MOV R5, UR5 ;  /* 0x0000000500057c02 */ /* 0x000fe20008000f00 */
[----:B--23--:R1:W-:Y:S06]  /*01d0*/  STL.64 [R1+0x8], R8 ;  /* 0x0000080801007387 */ /* 0x00c3ec0000100a00 */
[----:B------:R-:W-:-:S07]  /*01e0*/  LEPC R20, `(.L_x_48) ;  /* 0x000000001014794e */ /* 0x000fce0000000000 */
[----:B-1----:R-:W-:Y:S05]  /*01f0*/  CALL.ABS.NOINC R10 ;  /* 0x000000000a007343 */ /* 0x002fea0003c00000 */
.L_x_48:
[----:B------:R-:W-:Y:S05]  /*0200*/  EXIT ;  /* 0x000000000000794d */ /* 0x000fea0003800000 */
.L_x_49:
        /* <DEDUP_REMOVED lines=15> */
.L_x_52:


//--------------------- .nv.global.init           --------------------------
	.section	.nv.global.init,"aw",@progbits
.nv.global.init:
	.type		$str,@object
	.size		$str,(.L_0 - $str)
$str:
        /*0000*/ 	.byte	0x25, 0x69, 0x2c, 0x20, 0x25, 0x69, 0x20, 0x2d, 0x2d, 0x3e, 0x20, 0x25, 0x6c, 0x75, 0x0a, 0x00
.L_0:


//--------------------- .nv.shared.reserved.0     --------------------------
	.section	.nv.shared.reserved.0,"aw",@nobits
	.weak		__nv_reservedSMEM_offset_0_alias
	.size		__nv_reservedSMEM_offset_0_alias, 0, 64
	.other		__nv_reservedSMEM_offset_0_alias,@"STO_CUDA_RESERVED_SHARED STV_DEFAULT"
__nv_reservedSMEM_offset_0_alias:
	.zero		0
	.zero		64


//--------------------- .nv.constant0._Z12compute_vHGWPmS_iiS_S_m --------------------------
	.section	.nv.constant0._Z12compute_vHGWPmS_iiS_S_m,"a",@progbits
	.sectionflags	@""
	.align	4
.nv.constant0._Z12compute_vHGWPmS_iiS_S_m:
	.zero		944


//--------------------- .nv.constant0._Z10print_cudaPmii --------------------------
	.section	.nv.constant0._Z10print_cudaPmii,"a",@progbits
	.sectionflags	@""
	.align	4
.nv.constant0._Z10print_cudaPmii:
	.zero		912


//--------------------- SYMBOLS --------------------------

	.type		.nv.reservedSmem.offset0,@object
	.size		.nv.reservedSmem.offset0,0x4
	.type		vprintf,@function
